//
// Generated by NVIDIA NVVM Compiler
//
// Compiler Build ID: CL-36424714
// Cuda compilation tools, release 13.0, V13.0.88
// Based on NVVM 20.0.0
//

.version 9.0
.target sm_100
.address_size 64

	// .globl	_Z21kernel_vending_searchPmmji
// _ZZ24kernel_generate_initseedPjPmS0_jmmjjjjjjjjE1W has been demoted

.visible .entry _Z21kernel_vending_searchPmmji(
	.param .u64 .ptr .align 1 _Z21kernel_vending_searchPmmji_param_0,
	.param .u64 _Z21kernel_vending_searchPmmji_param_1,
	.param .u32 _Z21kernel_vending_searchPmmji_param_2,
	.param .u32 _Z21kernel_vending_searchPmmji_param_3
)
{
	.reg .pred 	%p<12>;
	.reg .b16 	%rs<24>;
	.reg .b32 	%r<53>;
	.reg .b64 	%rd<37>;

	ld.param.u64 	%rd13, [_Z21kernel_vending_searchPmmji_param_0];
	ld.param.u64 	%rd14, [_Z21kernel_vending_searchPmmji_param_1];
	ld.param.u32 	%r12, [_Z21kernel_vending_searchPmmji_param_2];
	ld.param.u32 	%r11, [_Z21kernel_vending_searchPmmji_param_3];
	mov.u32 	%r13, %ntid.x;
	mov.u32 	%r14, %ctaid.x;
	mov.u32 	%r15, %tid.x;
	mad.lo.s32 	%r1, %r13, %r14, %r15;
	setp.le.u32 	%p1, %r12, %r1;
	@%p1 bra 	$L__BB0_10;
	cvta.to.global.u64 	%rd15, %rd13;
	mul.wide.u32 	%rd16, %r1, 8;
	add.s64 	%rd1, %rd15, %rd16;
	setp.eq.s32 	%p2, %r11, 0;
	mov.b32 	%r52, 0;
	@%p2 bra 	$L__BB0_9;
	ld.global.u64 	%rd34, [%rd1];
	and.b32  	%r2, %r11, 3;
	setp.lt.u32 	%p3, %r11, 4;
	mov.b64 	%rd33, -1;
	mov.b16 	%rs23, 0;
	@%p3 bra 	$L__BB0_5;
	and.b32  	%r17, %r11, -4;
	neg.s32 	%r50, %r17;
	mov.b64 	%rd33, -1;
	mov.b16 	%rs23, 0;
$L__BB0_4:
	mov.b64 	{%r18, %r19}, %rd33;
	mov.b64 	{%r20, %r21}, %rd34;
	shf.l.wrap.b32 	%r22, %r21, %r18, 5;
	shf.l.wrap.b32 	%r23, %r18, %r19, 5;
	mov.b64 	%rd19, {%r22, %r23};
	and.b64  	%rd20, %rd19, %rd14;
	setp.eq.s64 	%p4, %rd20, 0;
	selp.u16 	%rs11, 1, 0, %p4;
	or.b16  	%rs12, %rs23, %rs11;
	mad.lo.s64 	%rd21, %rd34, 6726279311198226789, 2531011;
	mov.b64 	{%r24, %r25}, %rd19;
	mov.b64 	{%r26, %r27}, %rd21;
	shf.l.wrap.b32 	%r28, %r27, %r24, 5;
	shf.l.wrap.b32 	%r29, %r24, %r25, 5;
	mov.b64 	%rd22, {%r28, %r29};
	and.b64  	%rd23, %rd22, %rd14;
	setp.eq.s64 	%p5, %rd23, 0;
	selp.u16 	%rs13, 1, 0, %p5;
	or.b16  	%rs14, %rs12, %rs13;
	mad.lo.s64 	%rd24, %rd34, 8227077990937477593, 8181017474514197682;
	mov.b64 	{%r30, %r31}, %rd22;
	mov.b64 	{%r32, %r33}, %rd24;
	shf.l.wrap.b32 	%r34, %r33, %r30, 5;
	shf.l.wrap.b32 	%r35, %r30, %r31, 5;
	mov.b64 	%rd25, {%r34, %r35};
	and.b64  	%rd26, %rd25, %rd14;
	setp.eq.s64 	%p6, %rd26, 0;
	selp.u16 	%rs15, 1, 0, %p6;
	or.b16  	%rs16, %rs14, %rs15;
	mad.lo.s64 	%rd27, %rd34, 3641900572492503965, 789582199073780477;
	mov.b64 	{%r36, %r37}, %rd25;
	mov.b64 	{%r38, %r39}, %rd27;
	shf.l.wrap.b32 	%r40, %r39, %r36, 5;
	shf.l.wrap.b32 	%r41, %r36, %r37, 5;
	mov.b64 	%rd33, {%r40, %r41};
	and.b64  	%rd28, %rd33, %rd14;
	setp.eq.s64 	%p7, %rd28, 0;
	selp.u16 	%rs17, 1, 0, %p7;
	or.b16  	%rs23, %rs16, %rs17;
	mad.lo.s64 	%rd34, %rd34, 3844884882681883121, 759786950760636820;
	add.s32 	%r50, %r50, 4;
	setp.ne.s32 	%p8, %r50, 0;
	@%p8 bra 	$L__BB0_4;
$L__BB0_5:
	setp.eq.s32 	%p9, %r2, 0;
	@%p9 bra 	$L__BB0_8;
	neg.s32 	%r51, %r2;
$L__BB0_7:
	.pragma "nounroll";
	mov.b64 	{%r42, %r43}, %rd33;
	mov.b64 	{%r44, %r45}, %rd34;
	shf.l.wrap.b32 	%r46, %r45, %r42, 5;
	shf.l.wrap.b32 	%r47, %r42, %r43, 5;
	mov.b64 	%rd33, {%r46, %r47};
	and.b64  	%rd29, %rd33, %rd14;
	setp.eq.s64 	%p10, %rd29, 0;
	selp.u16 	%rs18, 1, 0, %p10;
	or.b16  	%rs23, %rs23, %rs18;
	mad.lo.s64 	%rd34, %rd34, 6726279311198226789, 2531011;
	add.s32 	%r51, %r51, 1;
	setp.ne.s32 	%p11, %r51, 0;
	@%p11 bra 	$L__BB0_7;
$L__BB0_8:
	cvt.u32.u16 	%r48, %rs23;
	and.b32  	%r52, %r48, 255;
$L__BB0_9:
	mad.lo.s32 	%r49, %r52, %r1, %r52;
	cvt.u64.u32 	%rd30, %r49;
	st.global.u64 	[%rd1], %rd30;
$L__BB0_10:
	ret;

}
	// .globl	_Z24kernel_generate_initseedPjPmS0_jmmjjjjjjjj
.visible .entry _Z24kernel_generate_initseedPjPmS0_jmmjjjjjjjj(
	.param .u64 .ptr .align 1 _Z24kernel_generate_initseedPjPmS0_jmmjjjjjjjj_param_0,
	.param .u64 .ptr .align 1 _Z24kernel_generate_initseedPjPmS0_jmmjjjjjjjj_param_1,
	.param .u64 .ptr .align 1 _Z24kernel_generate_initseedPjPmS0_jmmjjjjjjjj_param_2,
	.param .u32 _Z24kernel_generate_initseedPjPmS0_jmmjjjjjjjj_param_3,
	.param .u64 _Z24kernel_generate_initseedPjPmS0_jmmjjjjjjjj_param_4,
	.param .u64 _Z24kernel_generate_initseedPjPmS0_jmmjjjjjjjj_param_5,
	.param .u32 _Z24kernel_generate_initseedPjPmS0_jmmjjjjjjjj_param_6,
	.param .u32 _Z24kernel_generate_initseedPjPmS0_jmmjjjjjjjj_param_7,
	.param .u32 _Z24kernel_generate_initseedPjPmS0_jmmjjjjjjjj_param_8,
	.param .u32 _Z24kernel_generate_initseedPjPmS0_jmmjjjjjjjj_param_9,
	.param .u32 _Z24kernel_generate_initseedPjPmS0_jmmjjjjjjjj_param_10,
	.param .u32 _Z24kernel_generate_initseedPjPmS0_jmmjjjjjjjj_param_11,
	.param .u32 _Z24kernel_generate_initseedPjPmS0_jmmjjjjjjjj_param_12,
	.param .u32 _Z24kernel_generate_initseedPjPmS0_jmmjjjjjjjj_param_13
)
{
	.reg .pred 	%p<3>;
	.reg .b32 	%r<859>;
	.reg .b64 	%rd<21>;
	// demoted variable
	.shared .align 4 .b8 _ZZ24kernel_generate_initseedPjPmS0_jmmjjjjjjjjE1W[40960];
	ld.param.u64 	%rd1, [_Z24kernel_generate_initseedPjPmS0_jmmjjjjjjjj_param_0];
	ld.param.u64 	%rd2, [_Z24kernel_generate_initseedPjPmS0_jmmjjjjjjjj_param_1];
	ld.param.u64 	%rd3, [_Z24kernel_generate_initseedPjPmS0_jmmjjjjjjjj_param_2];
	ld.param.u32 	%r20, [_Z24kernel_generate_initseedPjPmS0_jmmjjjjjjjj_param_3];
	ld.param.u64 	%rd4, [_Z24kernel_generate_initseedPjPmS0_jmmjjjjjjjj_param_4];
	ld.param.u64 	%rd5, [_Z24kernel_generate_initseedPjPmS0_jmmjjjjjjjj_param_5];
	ld.param.u32 	%r12, [_Z24kernel_generate_initseedPjPmS0_jmmjjjjjjjj_param_6];
	ld.param.u32 	%r13, [_Z24kernel_generate_initseedPjPmS0_jmmjjjjjjjj_param_7];
	ld.param.u32 	%r14, [_Z24kernel_generate_initseedPjPmS0_jmmjjjjjjjj_param_8];
	ld.param.u32 	%r15, [_Z24kernel_generate_initseedPjPmS0_jmmjjjjjjjj_param_9];
	ld.param.u32 	%r16, [_Z24kernel_generate_initseedPjPmS0_jmmjjjjjjjj_param_10];
	ld.param.u32 	%r17, [_Z24kernel_generate_initseedPjPmS0_jmmjjjjjjjj_param_11];
	ld.param.u32 	%r18, [_Z24kernel_generate_initseedPjPmS0_jmmjjjjjjjj_param_12];
	ld.param.u32 	%r19, [_Z24kernel_generate_initseedPjPmS0_jmmjjjjjjjj_param_13];
	mov.u32 	%r21, %ntid.x;
	mov.u32 	%r22, %ctaid.x;
	mov.u32 	%r1, %tid.x;
	mad.lo.s32 	%r2, %r21, %r22, %r1;
	setp.le.u32 	%p1, %r20, %r2;
	@%p1 bra 	$L__BB1_4;
	cvta.to.global.u64 	%rd6, %rd1;
	prmt.b32 	%r3, %r12, 0, 291;
	shl.b32 	%r25, %r1, 2;
	mov.u32 	%r26, _ZZ24kernel_generate_initseedPjPmS0_jmmjjjjjjjjE1W;
	add.s32 	%r4, %r26, %r25;
	st.shared.u32 	[%r4], %r3;
	prmt.b32 	%r27, %r13, 0, 291;
	st.shared.u32 	[%r4+512], %r27;
	prmt.b32 	%r28, %r14, 0, 291;
	st.shared.u32 	[%r4+1024], %r28;
	prmt.b32 	%r29, %r15, 0, 291;
	st.shared.u32 	[%r4+1536], %r29;
	prmt.b32 	%r30, %r16, 0, 291;
	st.shared.u32 	[%r4+2048], %r30;
	shl.b32 	%r31, %r2, 2;
	mul.wide.u32 	%rd7, %r31, 4;
	add.s64 	%rd8, %rd6, %rd7;
	ld.global.u32 	%r32, [%rd8];
	xor.b32  	%r33, %r32, %r17;
	prmt.b32 	%r34, %r33, 0, 291;
	st.shared.u32 	[%r4+2560], %r34;
	prmt.b32 	%r35, %r18, 0, 291;
	st.shared.u32 	[%r4+3072], %r35;
	prmt.b32 	%r36, %r19, 0, 291;
	st.shared.u32 	[%r4+3584], %r36;
	ld.global.u32 	%r37, [%rd8+4];
	prmt.b32 	%r38, %r37, 0, 291;
	st.shared.u32 	[%r4+4096], %r38;
	ld.global.u32 	%r39, [%rd8+8];
	prmt.b32 	%r40, %r39, 0, 291;
	st.shared.u32 	[%r4+4608], %r40;
	add.s32 	%r857, %r4, 5120;
	mov.b32 	%r856, 0;
	st.shared.u32 	[%r4+5120], %r856;
	st.shared.u32 	[%r4+5632], %r856;
	ld.global.u32 	%r41, [%rd8+12];
	prmt.b32 	%r42, %r41, 0, 291;
	st.shared.u32 	[%r4+6144], %r42;
	mov.b32 	%r43, -2147483648;
	st.shared.u32 	[%r4+6656], %r43;
	st.shared.u32 	[%r4+7168], %r856;
	mov.b32 	%r44, 416;
	st.shared.u32 	[%r4+7680], %r44;
	mov.b32 	%r858, 5120;
$L__BB1_2:
	ld.shared.u32 	%r45, [%r857+1536];
	ld.shared.u32 	%r46, [%r857+-1024];
	xor.b32  	%r47, %r46, %r45;
	ld.shared.u32 	%r48, [%r857+-4096];
	ld.shared.u32 	%r49, [%r857+-5120];
	xor.b32  	%r50, %r47, %r49;
	xor.b32  	%r51, %r50, %r48;
	shf.l.wrap.b32 	%r52, %r51, %r51, 1;
	st.shared.u32 	[%r857+3072], %r52;
	add.s32 	%r9, %r857, 2048;
	ld.shared.u32 	%r10, [%r857+2048];
	ld.shared.u32 	%r53, [%r857+-512];
	xor.b32  	%r54, %r53, %r10;
	ld.shared.u32 	%r55, [%r857+-3584];
	ld.shared.u32 	%r56, [%r857+-4608];
	xor.b32  	%r57, %r54, %r56;
	xor.b32  	%r58, %r57, %r55;
	shf.l.wrap.b32 	%r59, %r58, %r58, 1;
	st.shared.u32 	[%r857+3584], %r59;
	ld.shared.u32 	%r60, [%r857+2560];
	xor.b32  	%r61, %r856, %r60;
	ld.shared.u32 	%r62, [%r857+-3072];
	xor.b32  	%r63, %r61, %r62;
	xor.b32  	%r64, %r63, %r48;
	shf.l.wrap.b32 	%r65, %r64, %r64, 1;
	st.shared.u32 	[%r857+4096], %r65;
	ld.shared.u32 	%r66, [%r857+512];
	ld.shared.u32 	%r67, [%r857+-2560];
	xor.b32  	%r68, %r66, %r67;
	xor.b32  	%r69, %r68, %r52;
	xor.b32  	%r70, %r69, %r55;
	shf.l.wrap.b32 	%r71, %r70, %r70, 1;
	st.shared.u32 	[%r857+4608], %r71;
	add.s32 	%r858, %r858, 2048;
	setp.ne.s32 	%p2, %r858, 37888;
	mov.u32 	%r856, %r10;
	mov.u32 	%r857, %r9;
	@%p2 bra 	$L__BB1_2;
	add.s32 	%r72, %r3, -1615554381;
	shf.l.wrap.b32 	%r73, %r72, %r72, 5;
	ld.shared.u32 	%r74, [%r4+512];
	add.s32 	%r75, %r73, %r74;
	add.s32 	%r76, %r75, 1722862861;
	not.b32 	%r77, %r76;
	shf.l.wrap.b32 	%r78, %r76, %r76, 5;
	and.b32  	%r79, %r72, 1506887872;
	sub.s32 	%r80, 1615554380, %r3;
	and.b32  	%r81, %r80, 2079550178;
	or.b32  	%r82, %r81, %r79;
	ld.shared.u32 	%r83, [%r4+1024];
	add.s32 	%r84, %r78, %r82;
	add.s32 	%r85, %r84, %r83;
	add.s32 	%r86, %r85, -214083945;
	shf.l.wrap.b32 	%r87, %r72, %r72, 30;
	shf.l.wrap.b32 	%r88, %r86, %r86, 5;
	and.b32  	%r89, %r87, %r76;
	and.b32  	%r90, %r77, 1506887872;
	or.b32  	%r91, %r90, %r89;
	ld.shared.u32 	%r92, [%r4+1536];
	add.s32 	%r93, %r88, %r91;
	add.s32 	%r94, %r93, %r92;
	add.s32 	%r95, %r94, -696916869;
	shf.l.wrap.b32 	%r96, %r76, %r76, 30;
	shf.l.wrap.b32 	%r97, %r95, %r95, 5;
	and.b32  	%r98, %r96, %r86;
	not.b32 	%r99, %r86;
	and.b32  	%r100, %r87, %r99;
	or.b32  	%r101, %r100, %r98;
	ld.shared.u32 	%r102, [%r4+2048];
	add.s32 	%r103, %r97, %r101;
	add.s32 	%r104, %r103, %r102;
	add.s32 	%r105, %r104, -1269579175;
	shf.l.wrap.b32 	%r106, %r86, %r86, 30;
	shf.l.wrap.b32 	%r107, %r105, %r105, 5;
	and.b32  	%r108, %r106, %r95;
	not.b32 	%r109, %r95;
	and.b32  	%r110, %r96, %r109;
	or.b32  	%r111, %r110, %r108;
	ld.shared.u32 	%r112, [%r4+2560];
	add.s32 	%r113, %r107, %r87;
	add.s32 	%r114, %r113, %r111;
	add.s32 	%r115, %r114, %r112;
	add.s32 	%r116, %r115, 1518500249;
	shf.l.wrap.b32 	%r117, %r95, %r95, 30;
	shf.l.wrap.b32 	%r118, %r116, %r116, 5;
	and.b32  	%r119, %r117, %r105;
	not.b32 	%r120, %r105;
	and.b32  	%r121, %r106, %r120;
	or.b32  	%r122, %r121, %r119;
	ld.shared.u32 	%r123, [%r4+3072];
	add.s32 	%r124, %r118, %r96;
	add.s32 	%r125, %r124, %r122;
	add.s32 	%r126, %r125, %r123;
	add.s32 	%r127, %r126, 1518500249;
	shf.l.wrap.b32 	%r128, %r105, %r105, 30;
	shf.l.wrap.b32 	%r129, %r127, %r127, 5;
	and.b32  	%r130, %r128, %r116;
	not.b32 	%r131, %r116;
	and.b32  	%r132, %r117, %r131;
	or.b32  	%r133, %r132, %r130;
	ld.shared.u32 	%r134, [%r4+3584];
	add.s32 	%r135, %r129, %r106;
	add.s32 	%r136, %r135, %r133;
	add.s32 	%r137, %r136, %r134;
	add.s32 	%r138, %r137, 1518500249;
	shf.l.wrap.b32 	%r139, %r116, %r116, 30;
	shf.l.wrap.b32 	%r140, %r138, %r138, 5;
	and.b32  	%r141, %r139, %r127;
	not.b32 	%r142, %r127;
	and.b32  	%r143, %r128, %r142;
	or.b32  	%r144, %r143, %r141;
	ld.shared.u32 	%r145, [%r4+4096];
	add.s32 	%r146, %r140, %r117;
	add.s32 	%r147, %r146, %r144;
	add.s32 	%r148, %r147, %r145;
	add.s32 	%r149, %r148, 1518500249;
	shf.l.wrap.b32 	%r150, %r127, %r127, 30;
	shf.l.wrap.b32 	%r151, %r149, %r149, 5;
	and.b32  	%r152, %r150, %r138;
	not.b32 	%r153, %r138;
	and.b32  	%r154, %r139, %r153;
	or.b32  	%r155, %r154, %r152;
	ld.shared.u32 	%r156, [%r4+4608];
	add.s32 	%r157, %r151, %r128;
	add.s32 	%r158, %r157, %r155;
	add.s32 	%r159, %r158, %r156;
	add.s32 	%r160, %r159, 1518500249;
	shf.l.wrap.b32 	%r161, %r138, %r138, 30;
	shf.l.wrap.b32 	%r162, %r160, %r160, 5;
	and.b32  	%r163, %r161, %r149;
	not.b32 	%r164, %r149;
	and.b32  	%r165, %r150, %r164;
	or.b32  	%r166, %r165, %r163;
	ld.shared.u32 	%r167, [%r4+5120];
	add.s32 	%r168, %r162, %r139;
	add.s32 	%r169, %r168, %r166;
	add.s32 	%r170, %r169, %r167;
	add.s32 	%r171, %r170, 1518500249;
	shf.l.wrap.b32 	%r172, %r149, %r149, 30;
	shf.l.wrap.b32 	%r173, %r171, %r171, 5;
	and.b32  	%r174, %r172, %r160;
	not.b32 	%r175, %r160;
	and.b32  	%r176, %r161, %r175;
	or.b32  	%r177, %r176, %r174;
	ld.shared.u32 	%r178, [%r4+5632];
	add.s32 	%r179, %r173, %r150;
	add.s32 	%r180, %r179, %r177;
	add.s32 	%r181, %r180, %r178;
	add.s32 	%r182, %r181, 1518500249;
	shf.l.wrap.b32 	%r183, %r160, %r160, 30;
	shf.l.wrap.b32 	%r184, %r182, %r182, 5;
	and.b32  	%r185, %r183, %r171;
	not.b32 	%r186, %r171;
	and.b32  	%r187, %r172, %r186;
	or.b32  	%r188, %r187, %r185;
	ld.shared.u32 	%r189, [%r4+6144];
	add.s32 	%r190, %r184, %r161;
	add.s32 	%r191, %r190, %r188;
	add.s32 	%r192, %r191, %r189;
	add.s32 	%r193, %r192, 1518500249;
	shf.l.wrap.b32 	%r194, %r171, %r171, 30;
	shf.l.wrap.b32 	%r195, %r193, %r193, 5;
	and.b32  	%r196, %r194, %r182;
	not.b32 	%r197, %r182;
	and.b32  	%r198, %r183, %r197;
	or.b32  	%r199, %r198, %r196;
	ld.shared.u32 	%r200, [%r4+6656];
	add.s32 	%r201, %r195, %r172;
	add.s32 	%r202, %r201, %r199;
	add.s32 	%r203, %r202, %r200;
	add.s32 	%r204, %r203, 1518500249;
	shf.l.wrap.b32 	%r205, %r182, %r182, 30;
	shf.l.wrap.b32 	%r206, %r204, %r204, 5;
	and.b32  	%r207, %r205, %r193;
	not.b32 	%r208, %r193;
	and.b32  	%r209, %r194, %r208;
	or.b32  	%r210, %r209, %r207;
	ld.shared.u32 	%r211, [%r4+7168];
	add.s32 	%r212, %r206, %r183;
	add.s32 	%r213, %r212, %r210;
	add.s32 	%r214, %r213, %r211;
	add.s32 	%r215, %r214, 1518500249;
	shf.l.wrap.b32 	%r216, %r193, %r193, 30;
	shf.l.wrap.b32 	%r217, %r215, %r215, 5;
	and.b32  	%r218, %r216, %r204;
	not.b32 	%r219, %r204;
	and.b32  	%r220, %r205, %r219;
	or.b32  	%r221, %r220, %r218;
	ld.shared.u32 	%r222, [%r4+7680];
	add.s32 	%r223, %r217, %r194;
	add.s32 	%r224, %r223, %r221;
	add.s32 	%r225, %r224, %r222;
	add.s32 	%r226, %r225, 1518500249;
	shf.l.wrap.b32 	%r227, %r204, %r204, 30;
	shf.l.wrap.b32 	%r228, %r226, %r226, 5;
	and.b32  	%r229, %r227, %r215;
	not.b32 	%r230, %r215;
	and.b32  	%r231, %r216, %r230;
	or.b32  	%r232, %r231, %r229;
	ld.shared.u32 	%r233, [%r4+8192];
	add.s32 	%r234, %r228, %r205;
	add.s32 	%r235, %r234, %r232;
	add.s32 	%r236, %r235, %r233;
	add.s32 	%r237, %r236, 1518500249;
	shf.l.wrap.b32 	%r238, %r215, %r215, 30;
	shf.l.wrap.b32 	%r239, %r237, %r237, 5;
	and.b32  	%r240, %r238, %r226;
	not.b32 	%r241, %r226;
	and.b32  	%r242, %r227, %r241;
	or.b32  	%r243, %r242, %r240;
	ld.shared.u32 	%r244, [%r4+8704];
	add.s32 	%r245, %r239, %r216;
	add.s32 	%r246, %r245, %r243;
	add.s32 	%r247, %r246, %r244;
	add.s32 	%r248, %r247, 1518500249;
	shf.l.wrap.b32 	%r249, %r226, %r226, 30;
	shf.l.wrap.b32 	%r250, %r248, %r248, 5;
	and.b32  	%r251, %r249, %r237;
	not.b32 	%r252, %r237;
	and.b32  	%r253, %r238, %r252;
	or.b32  	%r254, %r253, %r251;
	ld.shared.u32 	%r255, [%r4+9216];
	add.s32 	%r256, %r250, %r227;
	add.s32 	%r257, %r256, %r254;
	add.s32 	%r258, %r257, %r255;
	add.s32 	%r259, %r258, 1518500249;
	shf.l.wrap.b32 	%r260, %r237, %r237, 30;
	shf.l.wrap.b32 	%r261, %r259, %r259, 5;
	and.b32  	%r262, %r260, %r248;
	not.b32 	%r263, %r248;
	and.b32  	%r264, %r249, %r263;
	or.b32  	%r265, %r264, %r262;
	ld.shared.u32 	%r266, [%r4+9728];
	add.s32 	%r267, %r261, %r238;
	add.s32 	%r268, %r267, %r265;
	add.s32 	%r269, %r268, %r266;
	add.s32 	%r270, %r269, 1518500249;
	shf.l.wrap.b32 	%r271, %r248, %r248, 30;
	shf.l.wrap.b32 	%r272, %r270, %r270, 5;
	xor.b32  	%r273, %r271, %r259;
	xor.b32  	%r274, %r273, %r260;
	ld.shared.u32 	%r275, [%r4+10240];
	add.s32 	%r276, %r272, %r274;
	add.s32 	%r277, %r276, %r249;
	add.s32 	%r278, %r277, %r275;
	add.s32 	%r279, %r278, 1859775393;
	shf.l.wrap.b32 	%r280, %r259, %r259, 30;
	shf.l.wrap.b32 	%r281, %r279, %r279, 5;
	xor.b32  	%r282, %r280, %r270;
	xor.b32  	%r283, %r282, %r271;
	ld.shared.u32 	%r284, [%r4+10752];
	add.s32 	%r285, %r281, %r283;
	add.s32 	%r286, %r285, %r260;
	add.s32 	%r287, %r286, %r284;
	add.s32 	%r288, %r287, 1859775393;
	shf.l.wrap.b32 	%r289, %r270, %r270, 30;
	shf.l.wrap.b32 	%r290, %r288, %r288, 5;
	xor.b32  	%r291, %r289, %r279;
	xor.b32  	%r292, %r291, %r280;
	ld.shared.u32 	%r293, [%r4+11264];
	add.s32 	%r294, %r290, %r292;
	add.s32 	%r295, %r294, %r271;
	add.s32 	%r296, %r295, %r293;
	add.s32 	%r297, %r296, 1859775393;
	shf.l.wrap.b32 	%r298, %r279, %r279, 30;
	shf.l.wrap.b32 	%r299, %r297, %r297, 5;
	xor.b32  	%r300, %r298, %r288;
	xor.b32  	%r301, %r300, %r289;
	ld.shared.u32 	%r302, [%r4+11776];
	add.s32 	%r303, %r299, %r301;
	add.s32 	%r304, %r303, %r280;
	add.s32 	%r305, %r304, %r302;
	add.s32 	%r306, %r305, 1859775393;
	shf.l.wrap.b32 	%r307, %r288, %r288, 30;
	shf.l.wrap.b32 	%r308, %r306, %r306, 5;
	xor.b32  	%r309, %r307, %r297;
	xor.b32  	%r310, %r309, %r298;
	ld.shared.u32 	%r311, [%r4+12288];
	add.s32 	%r312, %r308, %r310;
	add.s32 	%r313, %r312, %r289;
	add.s32 	%r314, %r313, %r311;
	add.s32 	%r315, %r314, 1859775393;
	shf.l.wrap.b32 	%r316, %r297, %r297, 30;
	shf.l.wrap.b32 	%r317, %r315, %r315, 5;
	xor.b32  	%r318, %r316, %r306;
	xor.b32  	%r319, %r318, %r307;
	ld.shared.u32 	%r320, [%r4+12800];
	add.s32 	%r321, %r317, %r319;
	add.s32 	%r322, %r321, %r298;
	add.s32 	%r323, %r322, %r320;
	add.s32 	%r324, %r323, 1859775393;
	shf.l.wrap.b32 	%r325, %r306, %r306, 30;
	shf.l.wrap.b32 	%r326, %r324, %r324, 5;
	xor.b32  	%r327, %r325, %r315;
	xor.b32  	%r328, %r327, %r316;
	ld.shared.u32 	%r329, [%r4+13312];
	add.s32 	%r330, %r326, %r328;
	add.s32 	%r331, %r330, %r307;
	add.s32 	%r332, %r331, %r329;
	add.s32 	%r333, %r332, 1859775393;
	shf.l.wrap.b32 	%r334, %r315, %r315, 30;
	shf.l.wrap.b32 	%r335, %r333, %r333, 5;
	xor.b32  	%r336, %r334, %r324;
	xor.b32  	%r337, %r336, %r325;
	ld.shared.u32 	%r338, [%r4+13824];
	add.s32 	%r339, %r335, %r337;
	add.s32 	%r340, %r339, %r316;
	add.s32 	%r341, %r340, %r338;
	add.s32 	%r342, %r341, 1859775393;
	shf.l.wrap.b32 	%r343, %r324, %r324, 30;
	shf.l.wrap.b32 	%r344, %r342, %r342, 5;
	xor.b32  	%r345, %r343, %r333;
	xor.b32  	%r346, %r345, %r334;
	ld.shared.u32 	%r347, [%r4+14336];
	add.s32 	%r348, %r344, %r346;
	add.s32 	%r349, %r348, %r325;
	add.s32 	%r350, %r349, %r347;
	add.s32 	%r351, %r350, 1859775393;
	shf.l.wrap.b32 	%r352, %r333, %r333, 30;
	shf.l.wrap.b32 	%r353, %r351, %r351, 5;
	xor.b32  	%r354, %r352, %r342;
	xor.b32  	%r355, %r354, %r343;
	ld.shared.u32 	%r356, [%r4+14848];
	add.s32 	%r357, %r353, %r355;
	add.s32 	%r358, %r357, %r334;
	add.s32 	%r359, %r358, %r356;
	add.s32 	%r360, %r359, 1859775393;
	shf.l.wrap.b32 	%r361, %r342, %r342, 30;
	shf.l.wrap.b32 	%r362, %r360, %r360, 5;
	xor.b32  	%r363, %r361, %r351;
	xor.b32  	%r364, %r363, %r352;
	ld.shared.u32 	%r365, [%r4+15360];
	add.s32 	%r366, %r362, %r364;
	add.s32 	%r367, %r366, %r343;
	add.s32 	%r368, %r367, %r365;
	add.s32 	%r369, %r368, 1859775393;
	shf.l.wrap.b32 	%r370, %r351, %r351, 30;
	shf.l.wrap.b32 	%r371, %r369, %r369, 5;
	xor.b32  	%r372, %r370, %r360;
	xor.b32  	%r373, %r372, %r361;
	ld.shared.u32 	%r374, [%r4+15872];
	add.s32 	%r375, %r371, %r373;
	add.s32 	%r376, %r375, %r352;
	add.s32 	%r377, %r376, %r374;
	add.s32 	%r378, %r377, 1859775393;
	shf.l.wrap.b32 	%r379, %r360, %r360, 30;
	shf.l.wrap.b32 	%r380, %r378, %r378, 5;
	xor.b32  	%r381, %r379, %r369;
	xor.b32  	%r382, %r381, %r370;
	ld.shared.u32 	%r383, [%r4+16384];
	add.s32 	%r384, %r380, %r382;
	add.s32 	%r385, %r384, %r361;
	add.s32 	%r386, %r385, %r383;
	add.s32 	%r387, %r386, 1859775393;
	shf.l.wrap.b32 	%r388, %r369, %r369, 30;
	shf.l.wrap.b32 	%r389, %r387, %r387, 5;
	xor.b32  	%r390, %r388, %r378;
	xor.b32  	%r391, %r390, %r379;
	ld.shared.u32 	%r392, [%r4+16896];
	add.s32 	%r393, %r389, %r391;
	add.s32 	%r394, %r393, %r370;
	add.s32 	%r395, %r394, %r392;
	add.s32 	%r396, %r395, 1859775393;
	shf.l.wrap.b32 	%r397, %r378, %r378, 30;
	shf.l.wrap.b32 	%r398, %r396, %r396, 5;
	xor.b32  	%r399, %r397, %r387;
	xor.b32  	%r400, %r399, %r388;
	ld.shared.u32 	%r401, [%r4+17408];
	add.s32 	%r402, %r398, %r400;
	add.s32 	%r403, %r402, %r379;
	add.s32 	%r404, %r403, %r401;
	add.s32 	%r405, %r404, 1859775393;
	shf.l.wrap.b32 	%r406, %r387, %r387, 30;
	shf.l.wrap.b32 	%r407, %r405, %r405, 5;
	xor.b32  	%r408, %r406, %r396;
	xor.b32  	%r409, %r408, %r397;
	ld.shared.u32 	%r410, [%r4+17920];
	add.s32 	%r411, %r407, %r409;
	add.s32 	%r412, %r411, %r388;
	add.s32 	%r413, %r412, %r410;
	add.s32 	%r414, %r413, 1859775393;
	shf.l.wrap.b32 	%r415, %r396, %r396, 30;
	shf.l.wrap.b32 	%r416, %r414, %r414, 5;
	xor.b32  	%r417, %r415, %r405;
	xor.b32  	%r418, %r417, %r406;
	ld.shared.u32 	%r419, [%r4+18432];
	add.s32 	%r420, %r416, %r418;
	add.s32 	%r421, %r420, %r397;
	add.s32 	%r422, %r421, %r419;
	add.s32 	%r423, %r422, 1859775393;
	shf.l.wrap.b32 	%r424, %r405, %r405, 30;
	shf.l.wrap.b32 	%r425, %r423, %r423, 5;
	xor.b32  	%r426, %r424, %r414;
	xor.b32  	%r427, %r426, %r415;
	ld.shared.u32 	%r428, [%r4+18944];
	add.s32 	%r429, %r425, %r427;
	add.s32 	%r430, %r429, %r406;
	add.s32 	%r431, %r430, %r428;
	add.s32 	%r432, %r431, 1859775393;
	shf.l.wrap.b32 	%r433, %r414, %r414, 30;
	shf.l.wrap.b32 	%r434, %r432, %r432, 5;
	xor.b32  	%r435, %r433, %r423;
	xor.b32  	%r436, %r435, %r424;
	ld.shared.u32 	%r437, [%r4+19456];
	add.s32 	%r438, %r434, %r436;
	add.s32 	%r439, %r438, %r415;
	add.s32 	%r440, %r439, %r437;
	add.s32 	%r441, %r440, 1859775393;
	shf.l.wrap.b32 	%r442, %r423, %r423, 30;
	shf.l.wrap.b32 	%r443, %r441, %r441, 5;
	xor.b32  	%r444, %r442, %r432;
	xor.b32  	%r445, %r444, %r433;
	ld.shared.u32 	%r446, [%r4+19968];
	add.s32 	%r447, %r443, %r445;
	add.s32 	%r448, %r447, %r424;
	add.s32 	%r449, %r448, %r446;
	add.s32 	%r450, %r449, 1859775393;
	shf.l.wrap.b32 	%r451, %r432, %r432, 30;
	shf.l.wrap.b32 	%r452, %r450, %r450, 5;
	or.b32  	%r453, %r442, %r451;
	and.b32  	%r454, %r453, %r441;
	and.b32  	%r455, %r442, %r451;
	or.b32  	%r456, %r454, %r455;
	ld.shared.u32 	%r457, [%r4+20480];
	add.s32 	%r458, %r452, %r433;
	add.s32 	%r459, %r458, %r456;
	add.s32 	%r460, %r459, %r457;
	add.s32 	%r461, %r460, -1894007588;
	shf.l.wrap.b32 	%r462, %r441, %r441, 30;
	shf.l.wrap.b32 	%r463, %r461, %r461, 5;
	or.b32  	%r464, %r451, %r462;
	and.b32  	%r465, %r464, %r450;
	and.b32  	%r466, %r451, %r462;
	or.b32  	%r467, %r465, %r466;
	ld.shared.u32 	%r468, [%r4+20992];
	add.s32 	%r469, %r463, %r442;
	add.s32 	%r470, %r469, %r467;
	add.s32 	%r471, %r470, %r468;
	add.s32 	%r472, %r471, -1894007588;
	shf.l.wrap.b32 	%r473, %r450, %r450, 30;
	shf.l.wrap.b32 	%r474, %r472, %r472, 5;
	or.b32  	%r475, %r462, %r473;
	and.b32  	%r476, %r475, %r461;
	and.b32  	%r477, %r462, %r473;
	or.b32  	%r478, %r476, %r477;
	ld.shared.u32 	%r479, [%r4+21504];
	add.s32 	%r480, %r474, %r451;
	add.s32 	%r481, %r480, %r478;
	add.s32 	%r482, %r481, %r479;
	add.s32 	%r483, %r482, -1894007588;
	shf.l.wrap.b32 	%r484, %r461, %r461, 30;
	shf.l.wrap.b32 	%r485, %r483, %r483, 5;
	or.b32  	%r486, %r473, %r484;
	and.b32  	%r487, %r486, %r472;
	and.b32  	%r488, %r473, %r484;
	or.b32  	%r489, %r487, %r488;
	ld.shared.u32 	%r490, [%r4+22016];
	add.s32 	%r491, %r485, %r462;
	add.s32 	%r492, %r491, %r489;
	add.s32 	%r493, %r492, %r490;
	add.s32 	%r494, %r493, -1894007588;
	shf.l.wrap.b32 	%r495, %r472, %r472, 30;
	shf.l.wrap.b32 	%r496, %r494, %r494, 5;
	or.b32  	%r497, %r484, %r495;
	and.b32  	%r498, %r497, %r483;
	and.b32  	%r499, %r484, %r495;
	or.b32  	%r500, %r498, %r499;
	ld.shared.u32 	%r501, [%r4+22528];
	add.s32 	%r502, %r496, %r473;
	add.s32 	%r503, %r502, %r500;
	add.s32 	%r504, %r503, %r501;
	add.s32 	%r505, %r504, -1894007588;
	shf.l.wrap.b32 	%r506, %r483, %r483, 30;
	shf.l.wrap.b32 	%r507, %r505, %r505, 5;
	or.b32  	%r508, %r495, %r506;
	and.b32  	%r509, %r508, %r494;
	and.b32  	%r510, %r495, %r506;
	or.b32  	%r511, %r509, %r510;
	ld.shared.u32 	%r512, [%r4+23040];
	add.s32 	%r513, %r507, %r484;
	add.s32 	%r514, %r513, %r511;
	add.s32 	%r515, %r514, %r512;
	add.s32 	%r516, %r515, -1894007588;
	shf.l.wrap.b32 	%r517, %r494, %r494, 30;
	shf.l.wrap.b32 	%r518, %r516, %r516, 5;
	or.b32  	%r519, %r506, %r517;
	and.b32  	%r520, %r519, %r505;
	and.b32  	%r521, %r506, %r517;
	or.b32  	%r522, %r520, %r521;
	ld.shared.u32 	%r523, [%r4+23552];
	add.s32 	%r524, %r518, %r495;
	add.s32 	%r525, %r524, %r522;
	add.s32 	%r526, %r525, %r523;
	add.s32 	%r527, %r526, -1894007588;
	shf.l.wrap.b32 	%r528, %r505, %r505, 30;
	shf.l.wrap.b32 	%r529, %r527, %r527, 5;
	or.b32  	%r530, %r517, %r528;
	and.b32  	%r531, %r530, %r516;
	and.b32  	%r532, %r517, %r528;
	or.b32  	%r533, %r531, %r532;
	ld.shared.u32 	%r534, [%r4+24064];
	add.s32 	%r535, %r529, %r506;
	add.s32 	%r536, %r535, %r533;
	add.s32 	%r537, %r536, %r534;
	add.s32 	%r538, %r537, -1894007588;
	shf.l.wrap.b32 	%r539, %r516, %r516, 30;
	shf.l.wrap.b32 	%r540, %r538, %r538, 5;
	or.b32  	%r541, %r528, %r539;
	and.b32  	%r542, %r541, %r527;
	and.b32  	%r543, %r528, %r539;
	or.b32  	%r544, %r542, %r543;
	ld.shared.u32 	%r545, [%r4+24576];
	add.s32 	%r546, %r540, %r517;
	add.s32 	%r547, %r546, %r544;
	add.s32 	%r548, %r547, %r545;
	add.s32 	%r549, %r548, -1894007588;
	shf.l.wrap.b32 	%r550, %r527, %r527, 30;
	shf.l.wrap.b32 	%r551, %r549, %r549, 5;
	or.b32  	%r552, %r539, %r550;
	and.b32  	%r553, %r552, %r538;
	and.b32  	%r554, %r539, %r550;
	or.b32  	%r555, %r553, %r554;
	ld.shared.u32 	%r556, [%r4+25088];
	add.s32 	%r557, %r551, %r528;
	add.s32 	%r558, %r557, %r555;
	add.s32 	%r559, %r558, %r556;
	add.s32 	%r560, %r559, -1894007588;
	shf.l.wrap.b32 	%r561, %r538, %r538, 30;
	shf.l.wrap.b32 	%r562, %r560, %r560, 5;
	or.b32  	%r563, %r550, %r561;
	and.b32  	%r564, %r563, %r549;
	and.b32  	%r565, %r550, %r561;
	or.b32  	%r566, %r564, %r565;
	ld.shared.u32 	%r567, [%r4+25600];
	add.s32 	%r568, %r562, %r539;
	add.s32 	%r569, %r568, %r566;
	add.s32 	%r570, %r569, %r567;
	add.s32 	%r571, %r570, -1894007588;
	shf.l.wrap.b32 	%r572, %r549, %r549, 30;
	shf.l.wrap.b32 	%r573, %r571, %r571, 5;
	or.b32  	%r574, %r561, %r572;
	and.b32  	%r575, %r574, %r560;
	and.b32  	%r576, %r561, %r572;
	or.b32  	%r577, %r575, %r576;
	ld.shared.u32 	%r578, [%r4+26112];
	add.s32 	%r579, %r573, %r550;
	add.s32 	%r580, %r579, %r577;
	add.s32 	%r581, %r580, %r578;
	add.s32 	%r582, %r581, -1894007588;
	shf.l.wrap.b32 	%r583, %r560, %r560, 30;
	shf.l.wrap.b32 	%r584, %r582, %r582, 5;
	or.b32  	%r585, %r572, %r583;
	and.b32  	%r586, %r585, %r571;
	and.b32  	%r587, %r572, %r583;
	or.b32  	%r588, %r586, %r587;
	ld.shared.u32 	%r589, [%r4+26624];
	add.s32 	%r590, %r584, %r561;
	add.s32 	%r591, %r590, %r588;
	add.s32 	%r592, %r591, %r589;
	add.s32 	%r593, %r592, -1894007588;
	shf.l.wrap.b32 	%r594, %r571, %r571, 30;
	shf.l.wrap.b32 	%r595, %r593, %r593, 5;
	or.b32  	%r596, %r583, %r594;
	and.b32  	%r597, %r596, %r582;
	and.b32  	%r598, %r583, %r594;
	or.b32  	%r599, %r597, %r598;
	ld.shared.u32 	%r600, [%r4+27136];
	add.s32 	%r601, %r595, %r572;
	add.s32 	%r602, %r601, %r599;
	add.s32 	%r603, %r602, %r600;
	add.s32 	%r604, %r603, -1894007588;
	shf.l.wrap.b32 	%r605, %r582, %r582, 30;
	shf.l.wrap.b32 	%r606, %r604, %r604, 5;
	or.b32  	%r607, %r594, %r605;
	and.b32  	%r608, %r607, %r593;
	and.b32  	%r609, %r594, %r605;
	or.b32  	%r610, %r608, %r609;
	ld.shared.u32 	%r611, [%r4+27648];
	add.s32 	%r612, %r606, %r583;
	add.s32 	%r613, %r612, %r610;
	add.s32 	%r614, %r613, %r611;
	add.s32 	%r615, %r614, -1894007588;
	shf.l.wrap.b32 	%r616, %r593, %r593, 30;
	shf.l.wrap.b32 	%r617, %r615, %r615, 5;
	or.b32  	%r618, %r605, %r616;
	and.b32  	%r619, %r618, %r604;
	and.b32  	%r620, %r605, %r616;
	or.b32  	%r621, %r619, %r620;
	ld.shared.u32 	%r622, [%r4+28160];
	add.s32 	%r623, %r617, %r594;
	add.s32 	%r624, %r623, %r621;
	add.s32 	%r625, %r624, %r622;
	add.s32 	%r626, %r625, -1894007588;
	shf.l.wrap.b32 	%r627, %r604, %r604, 30;
	shf.l.wrap.b32 	%r628, %r626, %r626, 5;
	or.b32  	%r629, %r616, %r627;
	and.b32  	%r630, %r629, %r615;
	and.b32  	%r631, %r616, %r627;
	or.b32  	%r632, %r630, %r631;
	ld.shared.u32 	%r633, [%r4+28672];
	add.s32 	%r634, %r628, %r605;
	add.s32 	%r635, %r634, %r632;
	add.s32 	%r636, %r635, %r633;
	add.s32 	%r637, %r636, -1894007588;
	shf.l.wrap.b32 	%r638, %r615, %r615, 30;
	shf.l.wrap.b32 	%r639, %r637, %r637, 5;
	or.b32  	%r640, %r627, %r638;
	and.b32  	%r641, %r640, %r626;
	and.b32  	%r642, %r627, %r638;
	or.b32  	%r643, %r641, %r642;
	ld.shared.u32 	%r644, [%r4+29184];
	add.s32 	%r645, %r639, %r616;
	add.s32 	%r646, %r645, %r643;
	add.s32 	%r647, %r646, %r644;
	add.s32 	%r648, %r647, -1894007588;
	shf.l.wrap.b32 	%r649, %r626, %r626, 30;
	shf.l.wrap.b32 	%r650, %r648, %r648, 5;
	or.b32  	%r651, %r638, %r649;
	and.b32  	%r652, %r651, %r637;
	and.b32  	%r653, %r638, %r649;
	or.b32  	%r654, %r652, %r653;
	ld.shared.u32 	%r655, [%r4+29696];
	add.s32 	%r656, %r650, %r627;
	add.s32 	%r657, %r656, %r654;
	add.s32 	%r658, %r657, %r655;
	add.s32 	%r659, %r658, -1894007588;
	shf.l.wrap.b32 	%r660, %r637, %r637, 30;
	shf.l.wrap.b32 	%r661, %r659, %r659, 5;
	or.b32  	%r662, %r649, %r660;
	and.b32  	%r663, %r662, %r648;
	and.b32  	%r664, %r649, %r660;
	or.b32  	%r665, %r663, %r664;
	ld.shared.u32 	%r666, [%r4+30208];
	add.s32 	%r667, %r661, %r638;
	add.s32 	%r668, %r667, %r665;
	add.s32 	%r669, %r668, %r666;
	add.s32 	%r670, %r669, -1894007588;
	shf.l.wrap.b32 	%r671, %r648, %r648, 30;
	shf.l.wrap.b32 	%r672, %r670, %r670, 5;
	xor.b32  	%r673, %r671, %r659;
	xor.b32  	%r674, %r673, %r660;
	ld.shared.u32 	%r675, [%r4+30720];
	add.s32 	%r676, %r672, %r674;
	add.s32 	%r677, %r676, %r649;
	add.s32 	%r678, %r677, %r675;
	add.s32 	%r679, %r678, -899497514;
	shf.l.wrap.b32 	%r680, %r659, %r659, 30;
	shf.l.wrap.b32 	%r681, %r679, %r679, 5;
	xor.b32  	%r682, %r680, %r670;
	xor.b32  	%r683, %r682, %r671;
	ld.shared.u32 	%r684, [%r4+31232];
	add.s32 	%r685, %r681, %r683;
	add.s32 	%r686, %r685, %r660;
	add.s32 	%r687, %r686, %r684;
	add.s32 	%r688, %r687, -899497514;
	shf.l.wrap.b32 	%r689, %r670, %r670, 30;
	shf.l.wrap.b32 	%r690, %r688, %r688, 5;
	xor.b32  	%r691, %r689, %r679;
	xor.b32  	%r692, %r691, %r680;
	ld.shared.u32 	%r693, [%r4+31744];
	add.s32 	%r694, %r690, %r692;
	add.s32 	%r695, %r694, %r671;
	add.s32 	%r696, %r695, %r693;
	add.s32 	%r697, %r696, -899497514;
	shf.l.wrap.b32 	%r698, %r679, %r679, 30;
	shf.l.wrap.b32 	%r699, %r697, %r697, 5;
	xor.b32  	%r700, %r698, %r688;
	xor.b32  	%r701, %r700, %r689;
	ld.shared.u32 	%r702, [%r4+32256];
	add.s32 	%r703, %r699, %r701;
	add.s32 	%r704, %r703, %r680;
	add.s32 	%r705, %r704, %r702;
	add.s32 	%r706, %r705, -899497514;
	shf.l.wrap.b32 	%r707, %r688, %r688, 30;
	shf.l.wrap.b32 	%r708, %r706, %r706, 5;
	xor.b32  	%r709, %r707, %r697;
	xor.b32  	%r710, %r709, %r698;
	ld.shared.u32 	%r711, [%r4+32768];
	add.s32 	%r712, %r708, %r710;
	add.s32 	%r713, %r712, %r689;
	add.s32 	%r714, %r713, %r711;
	add.s32 	%r715, %r714, -899497514;
	shf.l.wrap.b32 	%r716, %r697, %r697, 30;
	shf.l.wrap.b32 	%r717, %r715, %r715, 5;
	xor.b32  	%r718, %r716, %r706;
	xor.b32  	%r719, %r718, %r707;
	ld.shared.u32 	%r720, [%r4+33280];
	add.s32 	%r721, %r717, %r719;
	add.s32 	%r722, %r721, %r698;
	add.s32 	%r723, %r722, %r720;
	add.s32 	%r724, %r723, -899497514;
	shf.l.wrap.b32 	%r725, %r706, %r706, 30;
	shf.l.wrap.b32 	%r726, %r724, %r724, 5;
	xor.b32  	%r727, %r725, %r715;
	xor.b32  	%r728, %r727, %r716;
	ld.shared.u32 	%r729, [%r4+33792];
	add.s32 	%r730, %r726, %r728;
	add.s32 	%r731, %r730, %r707;
	add.s32 	%r732, %r731, %r729;
	add.s32 	%r733, %r732, -899497514;
	shf.l.wrap.b32 	%r734, %r715, %r715, 30;
	shf.l.wrap.b32 	%r735, %r733, %r733, 5;
	xor.b32  	%r736, %r734, %r724;
	xor.b32  	%r737, %r736, %r725;
	ld.shared.u32 	%r738, [%r4+34304];
	add.s32 	%r739, %r735, %r737;
	add.s32 	%r740, %r739, %r716;
	add.s32 	%r741, %r740, %r738;
	add.s32 	%r742, %r741, -899497514;
	shf.l.wrap.b32 	%r743, %r724, %r724, 30;
	shf.l.wrap.b32 	%r744, %r742, %r742, 5;
	xor.b32  	%r745, %r743, %r733;
	xor.b32  	%r746, %r745, %r734;
	ld.shared.u32 	%r747, [%r4+34816];
	add.s32 	%r748, %r744, %r746;
	add.s32 	%r749, %r748, %r725;
	add.s32 	%r750, %r749, %r747;
	add.s32 	%r751, %r750, -899497514;
	shf.l.wrap.b32 	%r752, %r733, %r733, 30;
	shf.l.wrap.b32 	%r753, %r751, %r751, 5;
	xor.b32  	%r754, %r752, %r742;
	xor.b32  	%r755, %r754, %r743;
	ld.shared.u32 	%r756, [%r4+35328];
	add.s32 	%r757, %r753, %r755;
	add.s32 	%r758, %r757, %r734;
	add.s32 	%r759, %r758, %r756;
	add.s32 	%r760, %r759, -899497514;
	shf.l.wrap.b32 	%r761, %r742, %r742, 30;
	shf.l.wrap.b32 	%r762, %r760, %r760, 5;
	xor.b32  	%r763, %r761, %r751;
	xor.b32  	%r764, %r763, %r752;
	ld.shared.u32 	%r765, [%r4+35840];
	add.s32 	%r766, %r762, %r764;
	add.s32 	%r767, %r766, %r743;
	add.s32 	%r768, %r767, %r765;
	add.s32 	%r769, %r768, -899497514;
	shf.l.wrap.b32 	%r770, %r751, %r751, 30;
	shf.l.wrap.b32 	%r771, %r769, %r769, 5;
	xor.b32  	%r772, %r770, %r760;
	xor.b32  	%r773, %r772, %r761;
	ld.shared.u32 	%r774, [%r4+36352];
	add.s32 	%r775, %r771, %r773;
	add.s32 	%r776, %r775, %r752;
	add.s32 	%r777, %r776, %r774;
	add.s32 	%r778, %r777, -899497514;
	shf.l.wrap.b32 	%r779, %r760, %r760, 30;
	shf.l.wrap.b32 	%r780, %r778, %r778, 5;
	xor.b32  	%r781, %r779, %r769;
	xor.b32  	%r782, %r781, %r770;
	ld.shared.u32 	%r783, [%r4+36864];
	add.s32 	%r784, %r780, %r782;
	add.s32 	%r785, %r784, %r761;
	add.s32 	%r786, %r785, %r783;
	add.s32 	%r787, %r786, -899497514;
	shf.l.wrap.b32 	%r788, %r769, %r769, 30;
	shf.l.wrap.b32 	%r789, %r787, %r787, 5;
	xor.b32  	%r790, %r788, %r778;
	xor.b32  	%r791, %r790, %r779;
	ld.shared.u32 	%r792, [%r4+37376];
	add.s32 	%r793, %r789, %r791;
	add.s32 	%r794, %r793, %r770;
	add.s32 	%r795, %r794, %r792;
	add.s32 	%r796, %r795, -899497514;
	shf.l.wrap.b32 	%r797, %r778, %r778, 30;
	shf.l.wrap.b32 	%r798, %r796, %r796, 5;
	xor.b32  	%r799, %r797, %r787;
	xor.b32  	%r800, %r799, %r788;
	ld.shared.u32 	%r801, [%r4+37888];
	add.s32 	%r802, %r798, %r800;
	add.s32 	%r803, %r802, %r779;
	add.s32 	%r804, %r803, %r801;
	add.s32 	%r805, %r804, -899497514;
	shf.l.wrap.b32 	%r806, %r787, %r787, 30;
	shf.l.wrap.b32 	%r807, %r805, %r805, 5;
	xor.b32  	%r808, %r806, %r796;
	xor.b32  	%r809, %r808, %r797;
	ld.shared.u32 	%r810, [%r4+38400];
	add.s32 	%r811, %r807, %r809;
	add.s32 	%r812, %r811, %r788;
	add.s32 	%r813, %r812, %r810;
	add.s32 	%r814, %r813, -899497514;
	shf.l.wrap.b32 	%r815, %r796, %r796, 30;
	shf.l.wrap.b32 	%r816, %r814, %r814, 5;
	xor.b32  	%r817, %r815, %r805;
	xor.b32  	%r818, %r817, %r806;
	ld.shared.u32 	%r819, [%r4+38912];
	add.s32 	%r820, %r816, %r818;
	add.s32 	%r821, %r820, %r797;
	add.s32 	%r822, %r821, %r819;
	add.s32 	%r823, %r822, -899497514;
	shf.l.wrap.b32 	%r824, %r805, %r805, 30;
	shf.l.wrap.b32 	%r825, %r823, %r823, 5;
	xor.b32  	%r826, %r824, %r814;
	xor.b32  	%r827, %r826, %r815;
	ld.shared.u32 	%r828, [%r4+39424];
	add.s32 	%r829, %r825, %r827;
	add.s32 	%r830, %r829, %r806;
	add.s32 	%r831, %r830, %r828;
	add.s32 	%r832, %r831, -899497514;
	shf.l.wrap.b32 	%r833, %r814, %r814, 30;
	shf.l.wrap.b32 	%r834, %r832, %r832, 5;
	xor.b32  	%r835, %r833, %r823;
	xor.b32  	%r836, %r835, %r824;
	ld.shared.u32 	%r837, [%r4+39936];
	add.s32 	%r838, %r834, %r836;
	add.s32 	%r839, %r838, %r815;
	add.s32 	%r840, %r839, %r837;
	add.s32 	%r841, %r840, -899497514;
	shf.l.wrap.b32 	%r842, %r823, %r823, 30;
	shf.l.wrap.b32 	%r843, %r841, %r841, 5;
	xor.b32  	%r844, %r842, %r832;
	xor.b32  	%r845, %r844, %r833;
	ld.shared.u32 	%r846, [%r4+40448];
	add.s32 	%r847, %r843, %r845;
	add.s32 	%r848, %r847, %r824;
	add.s32 	%r849, %r848, %r846;
	add.s32 	%r850, %r840, -1171231393;
	add.s32 	%r851, %r849, 833086679;
	cvt.u64.u32 	%rd9, %r850;
	cvt.u64.u32 	%rd10, %r851;
	shl.b64 	%rd11, %rd10, 32;
	or.b64  	%rd12, %rd11, %rd9;
	{ .reg .b32 tmp; mov.b64 {%r852, tmp}, %rd12; }
	prmt.b32 	%r853, %r852, 0, 291;
	{ .reg .b32 tmp; mov.b64 {tmp, %r854}, %rd12; }
	prmt.b32 	%r855, %r854, 0, 291;
	mov.b64 	%rd13, {%r855, %r853};
	mad.lo.s64 	%rd14, %rd13, 6726279311198226789, 2531011;
	cvta.to.global.u64 	%rd15, %rd2;
	mul.wide.u32 	%rd16, %r2, 8;
	add.s64 	%rd17, %rd15, %rd16;
	st.global.u64 	[%rd17], %rd14;
	mad.lo.s64 	%rd18, %rd14, %rd4, %rd5;
	cvta.to.global.u64 	%rd19, %rd3;
	add.s64 	%rd20, %rd19, %rd16;
	st.global.u64 	[%rd20], %rd18;
$L__BB1_4:
	ret;

}


// ===== COMPILED SASS (sm_100) =====

	.target	sm_100

	.elftype	@"ET_EXEC"


//--------------------- .note.nv.tkinfo           --------------------------
	.section	.note.nv.tkinfo,"",@"SHT_NOTE"
	.sectionflags	@"SHF_NOTE_NV_TKINFO"
	.tkinfo
        /*0018*/ 	.word	0x00000002
        /*0030*/ 	.string	""
        /*0030*/ 	.string	"ptxas"
        /*0030*/ 	.string	"Cuda compilation tools, release 13.0, V13.0.88"
        /*0030*/ 	.string	"Build cuda_13.0.r13.0/compiler.36424714_0"
        /*0030*/ 	.string	"-arch sm_100 -m 64 "



//--------------------- .note.nv.cuinfo           --------------------------
	.section	.note.nv.cuinfo,"",@"SHT_NOTE"
	.sectionflags	@"SHF_NOTE_NV_CUINFO"
        /*0018*/ 	.short	0x0002
        /*001a*/ 	.short	0x0064
        /*001c*/ 	.short	0x0082
	.zero		2


//--------------------- .nv.info                  --------------------------
	.section	.nv.info,"",@"SHT_CUDA_INFO"
	.align	4


	//----- nvinfo : EIATTR_REGCOUNT
	.align		4
        /*0000*/ 	.byte	0x04, 0x2f
        /*0002*/ 	.short	(.L_1 - .L_0)
	.align		4
.L_0:
        /*0004*/ 	.word	index@(_Z21kernel_vending_searchPmmji)
        /*0008*/ 	.word	0x00000014


	//----- nvinfo : EIATTR_FRAME_SIZE
	.align		4
.L_1:
        /*000c*/ 	.byte	0x04, 0x11
        /*000e*/ 	.short	(.L_3 - .L_2)
	.align		4
.L_2:
        /*0010*/ 	.word	index@(_Z21kernel_vending_searchPmmji)
        /*0014*/ 	.word	0x00000000


	//----- nvinfo : EIATTR_REGCOUNT
	.align		4
.L_3:
        /*0018*/ 	.byte	0x04, 0x2f
        /*001a*/ 	.short	(.L_5 - .L_4)
	.align		4
.L_4:
        /*001c*/ 	.word	index@(_Z24kernel_generate_initseedPjPmS0_jmmjjjjjjjj)
        /*0020*/ 	.word	0x00000019


	//----- nvinfo : EIATTR_FRAME_SIZE
	.align		4
.L_5:
        /*0024*/ 	.byte	0x04, 0x11
        /*0026*/ 	.short	(.L_7 - .L_6)
	.align		4
.L_6:
        /*0028*/ 	.word	index@(_Z24kernel_generate_initseedPjPmS0_jmmjjjjjjjj)
        /*002c*/ 	.word	0x00000000


	//----- nvinfo : EIATTR_MIN_STACK_SIZE
	.align		4
.L_7:
        /*0030*/ 	.byte	0x04, 0x12
        /*0032*/ 	.short	(.L_9 - .L_8)
	.align		4
.L_8:
        /*0034*/ 	.word	index@(_Z24kernel_generate_initseedPjPmS0_jmmjjjjjjjj)
        /*0038*/ 	.word	0x00000000


	//----- nvinfo : EIATTR_MIN_STACK_SIZE
	.align		4
.L_9:
        /*003c*/ 	.byte	0x04, 0x12
        /*003e*/ 	.short	(.L_11 - .L_10)
	.align		4
.L_10:
        /*0040*/ 	.word	index@(_Z21kernel_vending_searchPmmji)
        /*0044*/ 	.word	0x00000000
.L_11:


//--------------------- .nv.compat                --------------------------
	.section	.nv.compat,"",@"SHT_CUDA_COMPAT_INFO"
	.align	4
        /*0000*/ 	.byte	0x02, 0x09, 0x00, 0x00, 0x02, 0x02, 0x01, 0x00, 0x02, 0x05, 0x05, 0x00, 0x03, 0x07, 0x01, 0x01
        /*0010*/ 	.byte	0x02, 0x03, 0x00, 0x00, 0x02, 0x06, 0x01, 0x00, 0x04, 0x0b, 0x08, 0x00, 0x09, 0x00, 0x00, 0x00
        /*0020*/ 	.byte	0x00, 0x00, 0x00, 0x00


//--------------------- .nv.info._Z24kernel_generate_initseedPjPmS0_jmmjjjjjjjj --------------------------
	.section	.nv.info._Z24kernel_generate_initseedPjPmS0_jmmjjjjjjjj,"",@"SHT_CUDA_INFO"
	.sectionflags	@""
	.align	4


	//----- nvinfo : EIATTR_CUDA_API_VERSION
	.align		4
        /*0000*/ 	.byte	0x04, 0x37
        /*0002*/ 	.short	(.L_13 - .L_12)
.L_12:
        /*0004*/ 	.word	0x00000082


	//----- nvinfo : EIATTR_KPARAM_INFO
	.align		4
.L_13:
        /*0008*/ 	.byte	0x04, 0x17
        /*000a*/ 	.short	(.L_15 - .L_14)
.L_14:
        /*000c*/ 	.word	0x00000000
        /*0010*/ 	.short	0x000d
        /*0012*/ 	.short	0x004c
        /*0014*/ 	.byte	0x00, 0xf0, 0x11, 0x00


	//----- nvinfo : EIATTR_KPARAM_INFO
	.align		4
.L_15:
        /*0018*/ 	.byte	0x04, 0x17
        /*001a*/ 	.short	(.L_17 - .L_16)
.L_16:
        /*001c*/ 	.word	0x00000000
        /*0020*/ 	.short	0x000c
        /*0022*/ 	.short	0x0048
        /*0024*/ 	.byte	0x00, 0xf0, 0x11, 0x00


	//----- nvinfo : EIATTR_KPARAM_INFO
	.align		4
.L_17:
        /*0028*/ 	.byte	0x04, 0x17
        /*002a*/ 	.short	(.L_19 - .L_18)
.L_18:
        /*002c*/ 	.word	0x00000000
        /*0030*/ 	.short	0x000b
        /*0032*/ 	.short	0x0044
        /*0034*/ 	.byte	0x00, 0xf0, 0x11, 0x00


	//----- nvinfo : EIATTR_KPARAM_INFO
	.align		4
.L_19:
        /*0038*/ 	.byte	0x04, 0x17
        /*003a*/ 	.short	(.L_21 - .L_20)
.L_20:
        /*003c*/ 	.word	0x00000000
        /*0040*/ 	.short	0x000a
        /*0042*/ 	.short	0x0040
        /*0044*/ 	.byte	0x00, 0xf0, 0x11, 0x00


	//----- nvinfo : EIATTR_KPARAM_INFO
	.align		4
.L_21:
        /*0048*/ 	.byte	0x04, 0x17
        /*004a*/ 	.short	(.L_23 - .L_22)
.L_22:
        /*004c*/ 	.word	0x00000000
        /*0050*/ 	.short	0x0009
        /*0052*/ 	.short	0x003c
        /*0054*/ 	.byte	0x00, 0xf0, 0x11, 0x00


	//----- nvinfo : EIATTR_KPARAM_INFO
	.align		4
.L_23:
        /*0058*/ 	.byte	0x04, 0x17
        /*005a*/ 	.short	(.L_25 - .L_24)
.L_24:
        /*005c*/ 	.word	0x00000000
        /*0060*/ 	.short	0x0008
        /*0062*/ 	.short	0x0038
        /*0064*/ 	.byte	0x00, 0xf0, 0x11, 0x00


	//----- nvinfo : EIATTR_KPARAM_INFO
	.align		4
.L_25:
        /*0068*/ 	.byte	0x04, 0x17
        /*006a*/ 	.short	(.L_27 - .L_26)
.L_26:
        /*006c*/ 	.word	0x00000000
        /*0070*/ 	.short	0x0007
        /*0072*/ 	.short	0x0034
        /*0074*/ 	.byte	0x00, 0xf0, 0x11, 0x00


	//----- nvinfo : EIATTR_KPARAM_INFO
	.align		4
.L_27:
        /*0078*/ 	.byte	0x04, 0x17
        /*007a*/ 	.short	(.L_29 - .L_28)
.L_28:
        /*007c*/ 	.word	0x00000000
        /*0080*/ 	.short	0x0006
        /*0082*/ 	.short	0x0030
        /*0084*/ 	.byte	0x00, 0xf0, 0x11, 0x00


	//----- nvinfo : EIATTR_KPARAM_INFO
	.align		4
.L_29:
        /*0088*/ 	.byte	0x04, 0x17
        /*008a*/ 	.short	(.L_31 - .L_30)
.L_30:
        /*008c*/ 	.word	0x00000000
        /*0090*/ 	.short	0x0005
        /*0092*/ 	.short	0x0028
        /*0094*/ 	.byte	0x00, 0xf0, 0x21, 0x00


	//----- nvinfo : EIATTR_KPARAM_INFO
	.align		4
.L_31:
        /*0098*/ 	.byte	0x04, 0x17
        /*009a*/ 	.short	(.L_33 - .L_32)
.L_32:
        /*009c*/ 	.word	0x00000000
        /*00a0*/ 	.short	0x0004
        /*00a2*/ 	.short	0x0020
        /*00a4*/ 	.byte	0x00, 0xf0, 0x21, 0x00


	//----- nvinfo : EIATTR_KPARAM_INFO
	.align		4
.L_33:
        /*00a8*/ 	.byte	0x04, 0x17
        /*00aa*/ 	.short	(.L_35 - .L_34)
.L_34:
        /*00ac*/ 	.word	0x00000000
        /*00b0*/ 	.short	0x0003
        /*00b2*/ 	.short	0x0018
        /*00b4*/ 	.byte	0x00, 0xf0, 0x11, 0x00


	//----- nvinfo : EIATTR_KPARAM_INFO
	.align		4
.L_35:
        /*00b8*/ 	.byte	0x04, 0x17
        /*00ba*/ 	.short	(.L_37 - .L_36)
.L_36:
        /*00bc*/ 	.word	0x00000000
        /*00c0*/ 	.short	0x0002
        /*00c2*/ 	.short	0x0010
        /*00c4*/ 	.byte	0x00, 0xf5, 0x21, 0x00


	//----- nvinfo : EIATTR_KPARAM_INFO
	.align		4
.L_37:
        /*00c8*/ 	.byte	0x04, 0x17
        /*00ca*/ 	.short	(.L_39 - .L_38)
.L_38:
        /*00cc*/ 	.word	0x00000000
        /*00d0*/ 	.short	0x0001
        /*00d2*/ 	.short	0x0008
        /*00d4*/ 	.byte	0x00, 0xf5, 0x21, 0x00


	//----- nvinfo : EIATTR_KPARAM_INFO
	.align		4
.L_39:
        /*00d8*/ 	.byte	0x04, 0x17
        /*00da*/ 	.short	(.L_41 - .L_40)
.L_40:
        /*00dc*/ 	.word	0x00000000
        /*00e0*/ 	.short	0x0000
        /*00e2*/ 	.short	0x0000
        /*00e4*/ 	.byte	0x00, 0xf5, 0x21, 0x00


	//----- nvinfo : EIATTR_SPARSE_MMA_MASK
	.align		4
.L_41:
        /*00e8*/ 	.byte	0x03, 0x50
        /*00ea*/ 	.short	0x0000


	//----- nvinfo : EIATTR_MAXREG_COUNT
	.align		4
        /*00ec*/ 	.byte	0x03, 0x1b
        /*00ee*/ 	.short	0x00ff


	//----- nvinfo : EIATTR_MERCURY_ISA_VERSION
	.align		4
        /*00f0*/ 	.byte	0x03, 0x5f
        /*00f2*/ 	.short	0x0101


	//----- nvinfo : EIATTR_VRC_CTA_INIT_COUNT
	.align		4
        /*00f4*/ 	.byte	0x02, 0x4a
	.zero		1
	.zero		1


	//----- nvinfo : EIATTR_EXIT_INSTR_OFFSETS
	.align		4
        /*00f8*/ 	.byte	0x04, 0x1c
        /*00fa*/ 	.short	(.L_43 - .L_42)


	//   ....[0]....
.L_42:
        /*00fc*/ 	.word	0x00000070


	//   ....[1]....
        /*0100*/ 	.word	0x00002cf0


	//----- nvinfo : EIATTR_CBANK_PARAM_SIZE
	.align		4
.L_43:
        /*0104*/ 	.byte	0x03, 0x19
        /*0106*/ 	.short	0x0050


	//----- nvinfo : EIATTR_PARAM_CBANK
	.align		4
        /*0108*/ 	.byte	0x04, 0x0a
        /*010a*/ 	.short	(.L_45 - .L_44)
	.align		4
.L_44:
        /*010c*/ 	.word	index@(.nv.constant0._Z24kernel_generate_initseedPjPmS0_jmmjjjjjjjj)
        /*0110*/ 	.short	0x0380
        /*0112*/ 	.short	0x0050


	//----- nvinfo : EIATTR_SW_WAR
	.align		4
.L_45:
        /*0114*/ 	.byte	0x04, 0x36
        /*0116*/ 	.short	(.L_47 - .L_46)
.L_46:
        /*0118*/ 	.word	0x00000008
.L_47:


//--------------------- .nv.info._Z21kernel_vending_searchPmmji --------------------------
	.section	.nv.info._Z21kernel_vending_searchPmmji,"",@"SHT_CUDA_INFO"
	.sectionflags	@""
	.align	4


	//----- nvinfo : EIATTR_CUDA_API_VERSION
	.align		4
        /*0000*/ 	.byte	0x04, 0x37
        /*0002*/ 	.short	(.L_49 - .L_48)
.L_48:
        /*0004*/ 	.word	0x00000082


	//----- nvinfo : EIATTR_KPARAM_INFO
	.align		4
.L_49:
        /*0008*/ 	.byte	0x04, 0x17
        /*000a*/ 	.short	(.L_51 - .L_50)
.L_50:
        /*000c*/ 	.word	0x00000000
        /*0010*/ 	.short	0x0003
        /*0012*/ 	.short	0x0014
        /*0014*/ 	.byte	0x00, 0xf0, 0x11, 0x00


	//----- nvinfo : EIATTR_KPARAM_INFO
	.align		4
.L_51:
        /*0018*/ 	.byte	0x04, 0x17
        /*001a*/ 	.short	(.L_53 - .L_52)
.L_52:
        /*001c*/ 	.word	0x00000000
        /*0020*/ 	.short	0x0002
        /*0022*/ 	.short	0x0010
        /*0024*/ 	.byte	0x00, 0xf0, 0x11, 0x00


	//----- nvinfo : EIATTR_KPARAM_INFO
	.align		4
.L_53:
        /*0028*/ 	.byte	0x04, 0x17
        /*002a*/ 	.short	(.L_55 - .L_54)
.L_54:
        /*002c*/ 	.word	0x00000000
        /*0030*/ 	.short	0x0001
        /*0032*/ 	.short	0x0008
        /*0034*/ 	.byte	0x00, 0xf0, 0x21, 0x00


	//----- nvinfo : EIATTR_KPARAM_INFO
	.align		4
.L_55:
        /*0038*/ 	.byte	0x04, 0x17
        /*003a*/ 	.short	(.L_57 - .L_56)
.L_56:
        /*003c*/ 	.word	0x00000000
        /*0040*/ 	.short	0x0000
        /*0042*/ 	.short	0x0000
        /*0044*/ 	.byte	0x00, 0xf5, 0x21, 0x00


	//----- nvinfo : EIATTR_SPARSE_MMA_MASK
	.align		4
.L_57:
        /*0048*/ 	.byte	0x03, 0x50
        /*004a*/ 	.short	0x0000


	//----- nvinfo : EIATTR_MAXREG_COUNT
	.align		4
        /*004c*/ 	.byte	0x03, 0x1b
        /*004e*/ 	.short	0x00ff


	//----- nvinfo : EIATTR_MERCURY_ISA_VERSION
	.align		4
        /*0050*/ 	.byte	0x03, 0x5f
        /*0052*/ 	.short	0x0101


	//----- nvinfo : EIATTR_VRC_CTA_INIT_COUNT
	.align		4
        /*0054*/ 	.byte	0x02, 0x4a
	.zero		1
	.zero		1


	//----- nvinfo : EIATTR_EXIT_INSTR_OFFSETS
	.align		4
        /*0058*/ 	.byte	0x04, 0x1c
        /*005a*/ 	.short	(.L_59 - .L_58)


	//   ....[0]....
.L_58:
        /*005c*/ 	.word	0x00000070


	//   ....[1]....
        /*0060*/ 	.word	0x00000650


	//----- nvinfo : EIATTR_CBANK_PARAM_SIZE
	.align		4
.L_59:
        /*0064*/ 	.byte	0x03, 0x19
        /*0066*/ 	.short	0x0018


	//----- nvinfo : EIATTR_PARAM_CBANK
	.align		4
        /*0068*/ 	.byte	0x04, 0x0a
        /*006a*/ 	.short	(.L_61 - .L_60)
	.align		4
.L_60:
        /*006c*/ 	.word	index@(.nv.constant0._Z21kernel_vending_searchPmmji)
        /*0070*/ 	.short	0x0380
        /*0072*/ 	.short	0x0018


	//----- nvinfo : EIATTR_SW_WAR
	.align		4
.L_61:
        /*0074*/ 	.byte	0x04, 0x36
        /*0076*/ 	.short	(.L_63 - .L_62)
.L_62:
        /*0078*/ 	.word	0x00000008
.L_63:


//--------------------- .nv.callgraph             --------------------------
	.section	.nv.callgraph,"",@"SHT_CUDA_CALLGRAPH"
	.align	4
	.sectionentsize	8
	.align		4
        /*0000*/ 	.word	0x00000000
	.align		4
        /*0004*/ 	.word	0xffffffff
	.align		4
        /*0008*/ 	.word	0x00000000
	.align		4
        /*000c*/ 	.word	0xfffffffe
	.align		4
        /*0010*/ 	.word	0x00000000
	.align		4
        /*0014*/ 	.word	0xfffffffd
	.align		4
        /*0018*/ 	.word	0x00000000
	.align		4
        /*001c*/ 	.word	0xfffffffc


//--------------------- .text._Z24kernel_generate_initseedPjPmS0_jmmjjjjjjjj --------------------------
	.section	.text._Z24kernel_generate_initseedPjPmS0_jmmjjjjjjjj,"ax",@progbits
	.align	128
        .global         _Z24kernel_generate_initseedPjPmS0_jmmjjjjjjjj
        .type           _Z24kernel_generate_initseedPjPmS0_jmmjjjjjjjj,@function
        .size           _Z24kernel_generate_initseedPjPmS0_jmmjjjjjjjj,(.L_x_8 - _Z24kernel_generate_initseedPjPmS0_jmmjjjjjjjj)
        .other          _Z24kernel_generate_initseedPjPmS0_jmmjjjjjjjj,@"STO_CUDA_ENTRY STV_DEFAULT"
_Z24kernel_generate_initseedPjPmS0_jmmjjjjjjjj:
.text._Z24kernel_generate_initseedPjPmS0_jmmjjjjjjjj:
[----:B------:R-:W-:Y:S01]  /*0000*/  LDC R1, c[0x0][0x37c] ;  /* 0x0000df00ff017b82 */ /* 0x000fe20000000800 */
[----:B------:R-:W0:Y:S01]  /*0010*/  S2R R0, SR_CTAID.X ;  /* 0x0000000000007919 */ /* 0x000e220000002500 */
[----:B------:R-:W0:Y:S01]  /*0020*/  LDCU UR4, c[0x0][0x360] ;  /* 0x00006c00ff0477ac */ /* 0x000e220008000800 */
[----:B------:R-:W0:Y:S01]  /*0030*/  S2R R13, SR_TID.X ;  /* 0x00000000000d7919 */ /* 0x000e220000002100 */
[----:B------:R-:W1:Y:S01]  /*0040*/  LDCU UR5, c[0x0][0x398] ;  /* 0x00007300ff0577ac */ /* 0x000e620008000800 */
[----:B0-----:R-:W-:-:S05]  /*0050*/  IMAD R0, R0, UR4, R13 ;  /* 0x0000000400007c24 */ /* 0x001fca000f8e020d */
[----:B-1----:R-:W-:-:S13]  /*0060*/  ISETP.GE.U32.AND P0, PT, R0, UR5, PT ;  /* 0x0000000500007c0c */ /* 0x002fda000bf06070 */
[----:B------:R-:W-:Y:S05]  /*0070*/  @P0 EXIT ;  /* 0x000000000000094d */ /* 0x000fea0003800000 */
[----:B------:R-:W0:Y:S01]  /*0080*/  LDC.64 R10, c[0x0][0x380] ;  /* 0x0000e000ff0a7b82 */ /* 0x000e220000000a00 */
[----:B------:R-:W1:Y:S01]  /*0090*/  LDCU.64 UR6, c[0x0][0x358] ;  /* 0x00006b00ff0677ac */ /* 0x000e620008000a00 */
[----:B------:R-:W-:-:S06]  /*00a0*/  IMAD.SHL.U32 R3, R0, 0x4, RZ ;  /* 0x0000000400037824 */ /* 0x000fcc00078e00ff */
[----:B------:R-:W2:Y:S08]  /*00b0*/  S2UR UR5, SR_CgaCtaId ;  /* 0x00000000000579c3 */ /* 0x000eb00000008800 */
[----:B------:R-:W3:Y:S01]  /*00c0*/  LDC.64 R14, c[0x0][0x3c0] ;  /* 0x0000f000ff0e7b82 */ /* 0x000ee20000000a00 */
[----:B0-----:R-:W-:-:S07]  /*00d0*/  IMAD.WIDE.U32 R10, R3, 0x4, R10 ;  /* 0x00000004030a7825 */ /* 0x001fce00078e000a */
[----:B------:R-:W0:Y:S01]  /*00e0*/  LDC.64 R4, c[0x0][0x3b0] ;  /* 0x0000ec00ff047b82 */ /* 0x000e220000000a00 */
[----:B-1----:R-:W4:Y:S04]  /*00f0*/  LDG.E R2, desc[UR6][R10.64] ;  /* 0x000000060a027981 */ /* 0x002f28000c1e1900 */
[----:B------:R-:W5:Y:S03]  /*0100*/  LDG.E R9, desc[UR6][R10.64+0x4] ;  /* 0x000004060a097981 */ /* 0x000f66000c1e1900 */
[----:B------:R-:W1:Y:S01]  /*0110*/  LDC.64 R6, c[0x0][0x3b8] ;  /* 0x0000ee00ff067b82 */ /* 0x000e620000000a00 */
[----:B------:R-:W5:Y:S04]  /*0120*/  LDG.E R12, desc[UR6][R10.64+0x8] ;  /* 0x000008060a0c7981 */ /* 0x000f68000c1e1900 */
[----:B------:R3:W5:Y:S01]  /*0130*/  LDG.E R8, desc[UR6][R10.64+0xc] ;  /* 0x00000c060a087981 */ /* 0x000762000c1e1900 */
[----:B------:R-:W-:Y:S01]  /*0140*/  UMOV UR4, 0x400 ;  /* 0x0000040000047882 */ /* 0x000fe20000000000 */
[----:B------:R-:W-:Y:S01]  /*0150*/  IMAD.MOV.U32 R19, RZ, RZ, -0x80000000 ;  /* 0x80000000ff137424 */ /* 0x000fe200078e00ff */
[----:B--2---:R-:W-:Y:S01]  /*0160*/  ULEA UR4, UR5, UR4, 0x18 ;  /* 0x0000000405047291 */ /* 0x004fe2000f8ec0ff */
[----:B------:R-:W-:Y:S01]  /*0170*/  IMAD.MOV.U32 R21, RZ, RZ, 0x1a0 ;  /* 0x000001a0ff157424 */ /* 0x000fe200078e00ff */
[----:B0-----:R-:W-:-:S02]  /*0180*/  PRMT R5, R5, 0x123, RZ ;  /* 0x0000012305057816 */ /* 0x001fc400000000ff */
[----:B---3--:R-:W-:Y:S02]  /*0190*/  PRMT R11, R14, 0x123, RZ ;  /* 0x000001230e0b7816 */ /* 0x008fe400000000ff */
[----:B-1----:R-:W-:Y:S02]  /*01a0*/  PRMT R7, R7, 0x123, RZ ;  /* 0x0000012307077816 */ /* 0x002fe400000000ff */
[----:B----4-:R-:W-:Y:S02]  /*01b0*/  LOP3.LUT R3, R2, R15, RZ, 0x3c, !PT ;  /* 0x0000000f02037212 */ /* 0x010fe400078e3cff */
[----:B------:R-:W-:Y:S01]  /*01c0*/  LEA R2, R13, UR4, 0x2 ;  /* 0x000000040d027c11 */ /* 0x000fe2000f8e10ff */
[----:B------:R-:W-:Y:S01]  /*01d0*/  UMOV UR4, 0x1c00 ;  /* 0x00001c0000047882 */ /* 0x000fe20000000000 */
[----:B------:R-:W-:Y:S02]  /*01e0*/  PRMT R13, R3, 0x123, RZ ;  /* 0x00000123030d7816 */ /* 0x000fe400000000ff */
[----:B-----5:R-:W-:Y:S01]  /*01f0*/  PRMT R15, R9, 0x123, RZ ;  /* 0x00000123090f7816 */ /* 0x020fe200000000ff */
[----:B------:R-:W-:Y:S01]  /*0200*/  STS [R2+0x1a00], R19 ;  /* 0x001a001302007388 */ /* 0x000fe20000000800 */
[----:B------:R-:W-:-:S02]  /*0210*/  PRMT R3, R4, 0x123, RZ ;  /* 0x0000012304037816 */ /* 0x000fc400000000ff */
[----:B------:R-:W-:Y:S01]  /*0220*/  PRMT R9, R6, 0x123, RZ ;  /* 0x0000012306097816 */ /* 0x000fe200000000ff */
[----:B------:R-:W-:Y:S01]  /*0230*/  STS [R2+0x800], R11 ;  /* 0x0008000b02007388 */ /* 0x000fe20000000800 */
[----:B------:R-:W-:-:S03]  /*0240*/  PRMT R17, R12, 0x123, RZ ;  /* 0x000001230c117816 */ /* 0x000fc600000000ff */
[----:B------:R-:W-:Y:S04]  /*0250*/  STS [R2+0x1000], R15 ;  /* 0x0010000f02007388 */ /* 0x000fe80000000800 */
[----:B------:R-:W-:Y:S04]  /*0260*/  STS [R2], R3 ;  /* 0x0000000302007388 */ /* 0x000fe80000000800 */
[----:B------:R-:W-:Y:S04]  /*0270*/  LDS R10, [R2+0x1a00] ;  /* 0x001a0000020a7984 */ /* 0x000fe80000000800 */
[----:B------:R-:W-:Y:S04]  /*0280*/  LDS R14, [R2] ;  /* 0x00000000020e7984 */ /* 0x000fe80000000800 */
[----:B------:R-:W0:Y:S04]  /*0290*/  LDS R11, [R2+0x1000] ;  /* 0x00100000020b7984 */ /* 0x000e280000000800 */
[----:B------:R-:W-:Y:S04]  /*02a0*/  STS [R2+0x400], R9 ;  /* 0x0004000902007388 */ /* 0x000fe80000000800 */
[----:B------:R-:W1:Y:S04]  /*02b0*/  LDS R12, [R2+0x400] ;  /* 0x00040000020c7984 */ /* 0x000e680000000800 */
[----:B------:R-:W-:Y:S04]  /*02c0*/  STS [R2+0xa00], R13 ;  /* 0x000a000d02007388 */ /* 0x000fe80000000800 */
[----:B------:R-:W-:Y:S04]  /*02d0*/  STS [R2+0x1200], R17 ;  /* 0x0012001102007388 */ /* 0x000fe80000000800 */
[----:B------:R2:W-:Y:S04]  /*02e0*/  STS [R2+0x200], R5 ;  /* 0x0002000502007388 */ /* 0x0005e80000000800 */
[----:B------:R-:W-:Y:S04]  /*02f0*/  STS [R2+0x1600], RZ ;  /* 0x001600ff02007388 */ /* 0x000fe80000000800 */
[----:B------:R-:W-:Y:S01]  /*0300*/  STS [R2+0x1c00], RZ ;  /* 0x001c00ff02007388 */ /* 0x000fe20000000800 */
[----:B--2---:R-:W-:-:S03]  /*0310*/  PRMT R5, R8, 0x123, RZ ;  /* 0x0000012308057816 */ /* 0x004fc600000000ff */
[----:B------:R-:W-:Y:S04]  /*0320*/  LDS R4, [R2+0x1c00] ;  /* 0x001c000002047984 */ /* 0x000fe80000000800 */
[----:B------:R-:W-:Y:S04]  /*0330*/  LDS R18, [R2+0x1600] ;  /* 0x0016000002127984 */ /* 0x000fe80000000800 */
[----:B------:R-:W-:Y:S01]  /*0340*/  LDS R15, [R2+0x200] ;  /* 0x00020000020f7984 */ /* 0x000fe20000000800 */
[----:B0-----:R-:W-:-:S03]  /*0350*/  LOP3.LUT R11, R14, R11, R10, 0x96, !PT ;  /* 0x0000000b0e0b7212 */ /* 0x001fc600078e960a */
[----:B------:R-:W0:Y:S04]  /*0360*/  LDS R13, [R2+0x1200] ;  /* 0x00120000020d7984 */ /* 0x000e280000000800 */
[----:B------:R-:W2:Y:S01]  /*0370*/  LDS R19, [R2+0xa00] ;  /* 0x000a000002137984 */ /* 0x000ea20000000800 */
[----:B-1----:R-:W-:-:S03]  /*0380*/  LOP3.LUT R11, R11, R12, RZ, 0x3c, !PT ;  /* 0x0000000c0b0b7212 */ /* 0x002fc600078e3cff */
[----:B------:R-:W-:Y:S01]  /*0390*/  STS [R2+0x1e00], R21 ;  /* 0x001e001502007388 */ /* 0x000fe20000000800 */
[----:B------:R-:W-:-:S03]  /*03a0*/  SHF.L.W.U32.HI R11, R11, 0x1, R11 ;  /* 0x000000010b0b7819 */ /* 0x000fc60000010e0b */
[----:B------:R1:W-:Y:S04]  /*03b0*/  STS [R2+0x600], R7 ;  /* 0x0006000702007388 */ /* 0x0003e80000000800 */
[----:B------:R-:W-:Y:S04]  /*03c0*/  LDS R17, [R2+0x1e00] ;  /* 0x001e000002117984 */ /* 0x000fe80000000800 */
[----:B------:R-:W3:Y:S01]  /*03d0*/  LDS R16, [R2+0x800] ;  /* 0x0008000002107984 */ /* 0x000ee20000000800 */
[----:B-1----:R-:W1:Y:S03]  /*03e0*/  LDC.64 R6, c[0x0][0x3c8] ;  /* 0x0000f200ff067b82 */ /* 0x002e660000000a00 */
[----:B------:R-:W4:Y:S04]  /*03f0*/  LDS R9, [R2+0x600] ;  /* 0x0006000002097984 */ /* 0x000f280000000800 */
[----:B------:R-:W-:Y:S04]  /*0400*/  STS [R2+0x2000], R11 ;  /* 0x0020000b02007388 */ /* 0x000fe80000000800 */
[----:B------:R-:W-:Y:S04]  /*0410*/  STS [R2+0x1400], RZ ;  /* 0x001400ff02007388 */ /* 0x000fe80000000800 */
[----:B------:R5:W-:Y:S01]  /*0420*/  STS [R2+0x1800], R5 ;  /* 0x0018000502007388 */ /* 0x000be20000000800 */
[----:B0-----:R-:W-:-:S02]  /*0430*/  LOP3.LUT R8, R15, R13, R4, 0x96, !PT ;  /* 0x0000000d0f087212 */ /* 0x001fc400078e9604 */
[----:B--2---:R-:W-:Y:S02]  /*0440*/  LOP3.LUT R18, R11, R18, R19, 0x96, !PT ;  /* 0x000000120b127212 */ /* 0x004fe400078e9613 */
[----:B-1----:R-:W-:Y:S01]  /*0450*/  PRMT R7, R7, 0x123, RZ ;  /* 0x0000012307077816 */ /* 0x002fe200000000ff */
[----:B-----5:R-:W-:-:S04]  /*0460*/  VIADD R5, R2, 0x1c00 ;  /* 0x00001c0002057836 */ /* 0x020fc80000000000 */
[----:B------:R0:W-:Y:S01]  /*0470*/  STS [R2+0xe00], R7 ;  /* 0x000e000702007388 */ /* 0x0001e20000000800 */
[----:B---3--:R-:W-:Y:S02]  /*0480*/  LOP3.LUT R16, R12, R17, R16, 0x96, !PT ;  /* 0x000000110c107212 */ /* 0x008fe400078e9610 */
[-C--:B----4-:R-:W-:Y:S02]  /*0490*/  LOP3.LUT R8, R8, R9.reuse, RZ, 0x3c, !PT ;  /* 0x0000000908087212 */ /* 0x090fe400078e3cff */
[----:B------:R-:W-:Y:S02]  /*04a0*/  LOP3.LUT R18, R18, R9, RZ, 0x3c, !PT ;  /* 0x0000000912127212 */ /* 0x000fe400078e3cff */
[----:B------:R-:W-:Y:S02]  /*04b0*/  SHF.L.W.U32.HI R15, R16, 0x1, R16 ;  /* 0x00000001100f7819 */ /* 0x000fe40000010e10 */
[----:B------:R-:W-:Y:S02]  /*04c0*/  SHF.L.W.U32.HI R13, R8, 0x1, R8 ;  /* 0x00000001080d7819 */ /* 0x000fe40000010e08 */
[----:B------:R-:W-:Y:S01]  /*04d0*/  SHF.L.W.U32.HI R17, R18, 0x1, R18 ;  /* 0x0000000112117819 */ /* 0x000fe20000010e12 */
[----:B------:R0:W-:Y:S01]  /*04e0*/  STS [R2+0x2400], R15 ;  /* 0x0024000f02007388 */ /* 0x0001e20000000800 */
[----:B------:R-:W-:-:S03]  /*04f0*/  PRMT R9, R6, 0x123, RZ ;  /* 0x0000012306097816 */ /* 0x000fc600000000ff */
[----:B------:R0:W-:Y:S04]  /*0500*/  STS [R2+0x2200], R13 ;  /* 0x0022000d02007388 */ /* 0x0001e80000000800 */
[----:B------:R0:W-:Y:S04]  /*0510*/  STS [R2+0x2600], R17 ;  /* 0x0026001102007388 */ /* 0x0001e80000000800 */
[----:B------:R0:W-:Y:S02]  /*0520*/  STS [R2+0xc00], R9 ;  /* 0x000c000902007388 */ /* 0x0001e40000000800 */
.L_x_0:
[----:B0-----:R-:W-:Y:S01]  /*0530*/  LDS R7, [R5+0x600] ;  /* 0x0006000005077984 */ /* 0x001fe20000000800 */
[----:B------:R-:W-:-:S03]  /*0540*/  UIADD3 UR4, UPT, UPT, UR4, 0x2800, URZ ;  /* 0x0000280004047890 */ /* 0x000fc6000fffe0ff */
[----:B------:R-:W-:Y:S01]  /*0550*/  LDS R8, [R5+-0x400] ;  /* 0xfffc000005087984 */ /* 0x000fe20000000800 */
[----:B------:R-:W-:-:S03]  /*0560*/  UISETP.NE.AND UP0, UPT, UR4, 0x9400, UPT ;  /* 0x000094000400788c */ /* 0x000fc6000bf05270 */
[----:B------:R-:W0:Y:S04]  /*0570*/  LDS R10, [R5+-0x1400] ;  /* 0xffec0000050a7984 */ /* 0x000e280000000800 */
[----:B------:R-:W-:Y:S04]  /*0580*/  LDS R6, [R5+0x800] ;  /* 0x0008000005067984 */ /* 0x000fe80000000800 */
[----:B------:R-:W-:Y:S04]  /*0590*/  LDS R11, [R5+-0x200] ;  /* 0xfffe0000050b7984 */ /* 0x000fe80000000800 */
[----:B------:R-:W1:Y:S04]  /*05a0*/  LDS R13, [R5+-0x1200] ;  /* 0xffee0000050d7984 */ /* 0x000e680000000800 */
[----:B------:R-:W2:Y:S04]  /*05b0*/  LDS R9, [R5+-0x1000] ;  /* 0xfff0000005097984 */ /* 0x000ea80000000800 */
[----:B------:R-:W3:Y:S04]  /*05c0*/  LDS R12, [R5+-0xe00] ;  /* 0xfff20000050c7984 */ /* 0x000ee80000000800 */
[----:B------:R-:W-:Y:S04]  /*05d0*/  LDS R15, [R5+0xa00] ;  /* 0x000a0000050f7984 */ /* 0x000fe80000000800 */
[----:B------:R-:W4:Y:S04]  /*05e0*/  LDS R14, [R5+-0xc00] ;  /* 0xfff40000050e7984 */ /* 0x000f280000000800 */
[----:B------:R-:W-:Y:S04]  /*05f0*/  LDS R17, [R5+0x200] ;  /* 0x0002000005117984 */ /* 0x000fe80000000800 */
[----:B------:R-:W5:Y:S01]  /*0600*/  LDS R16, [R5+-0xa00] ;  /* 0xfff6000005107984 */ /* 0x000f620000000800 */
[----:B0-----:R-:W-:-:S03]  /*0610*/  LOP3.LUT R8, R10, R8, R7, 0x96, !PT ;  /* 0x000000080a087212 */ /* 0x001fc600078e9607 */
[----:B------:R-:W-:Y:S04]  /*0620*/  LDS R18, [R5+-0x400] ;  /* 0xfffc000005127984 */ /* 0x000fe80000000800 */
[----:B------:R-:W-:Y:S04]  /*0630*/  LDS R19, [R5+0xa00] ;  /* 0x000a000005137984 */ /* 0x000fe80000000800 */
[----:B------:R-:W-:Y:S01]  /*0640*/  LDS R20, [R5+-0x200] ;  /* 0xfffe000005147984 */ /* 0x000fe20000000800 */
[----:B-1----:R-:W-:-:S03]  /*0650*/  LOP3.LUT R11, R13, R11, R6, 0x96, !PT ;  /* 0x0000000b0d0b7212 */ /* 0x002fc600078e9606 */
[----:B------:R-:W-:Y:S01]  /*0660*/  LDS R13, [R5+0x600] ;  /* 0x00060000050d7984 */ /* 0x000fe20000000800 */
[----:B--2---:R-:W-:Y:S02]  /*0670*/  LOP3.LUT R8, R8, R9, RZ, 0x3c, !PT ;  /* 0x0000000908087212 */ /* 0x004fe400078e3cff */
[----:B---3--:R-:W-:Y:S02]  /*0680*/  LOP3.LUT R11, R11, R12, RZ, 0x3c, !PT ;  /* 0x0000000c0b0b7212 */ /* 0x008fe400078e3cff */
[----:B------:R-:W-:-:S05]  /*0690*/  SHF.L.W.U32.HI R8, R8, 0x1, R8 ;  /* 0x0000000108087819 */ /* 0x000fca0000010e08 */
[----:B------:R-:W-:Y:S01]  /*06a0*/  STS [R5+0xc00], R8 ;  /* 0x000c000805007388 */ /* 0x000fe20000000800 */
[----:B----4-:R-:W-:Y:S02]  /*06b0*/  LOP3.LUT R14, R14, R4, R15, 0x96, !PT ;  /* 0x000000040e0e7212 */ /* 0x010fe400078e960f */
[----:B------:R-:W-:Y:S01]  /*06c0*/  SHF.L.W.U32.HI R4, R11, 0x1, R11 ;  /* 0x000000010b047819 */ /* 0x000fe20000010e0b */
[----:B------:R-:W-:Y:S01]  /*06d0*/  LDS R15, [R5+-0x600] ;  /* 0xfffa0000050f7984 */ /* 0x000fe20000000800 */
[----:B------:R-:W-:-:S03]  /*06e0*/  LOP3.LUT R14, R14, R9, RZ, 0x3c, !PT ;  /* 0x000000090e0e7212 */ /* 0x000fc600078e3cff */
[----:B------:R-:W-:Y:S01]  /*06f0*/  STS [R5+0xe00], R4 ;  /* 0x000e000405007388 */ /* 0x000fe20000000800 */
[----:B-----5:R-:W-:Y:S02]  /*0700*/  LOP3.LUT R17, R8, R17, R16, 0x96, !PT ;  /* 0x0000001108117212 */ /* 0x020fe400078e9610 */
[----:B------:R-:W-:Y:S01]  /*0710*/  SHF.L.W.U32.HI R14, R14, 0x1, R14 ;  /* 0x000000010e0e7819 */ /* 0x000fe20000010e0e */
[----:B------:R-:W-:Y:S01]  /*0720*/  LDS R11, [R5+-0xc00] ;  /* 0xfff40000050b7984 */ /* 0x000fe20000000800 */
[----:B------:R-:W-:-:S03]  /*0730*/  LOP3.LUT R17, R17, R12, RZ, 0x3c, !PT ;  /* 0x0000000c11117212 */ /* 0x000fc600078e3cff */
[----:B------:R-:W-:Y:S01]  /*0740*/  LDS R12, [R5+0x400] ;  /* 0x00040000050c7984 */ /* 0x000fe20000000800 */
[----:B------:R-:W-:-:S03]  /*0750*/  SHF.L.W.U32.HI R10, R17, 0x1, R17 ;  /* 0x00000001110a7819 */ /* 0x000fc60000010e11 */
[----:B------:R-:W0:Y:S04]  /*0760*/  LDS R7, [R5+0xe00] ;  /* 0x000e000005077984 */ /* 0x000e280000000800 */
[----:B------:R-:W1:Y:S04]  /*0770*/  LDS R9, [R5+-0x800] ;  /* 0xfff8000005097984 */ /* 0x000e680000000800 */
[----:B------:R-:W-:Y:S04]  /*0780*/  STS [R5+0x1000], R14 ;  /* 0x0010000e05007388 */ /* 0x000fe80000000800 */
[----:B------:R-:W-:Y:S04]  /*0790*/  LDS R16, [R5+-0xa00] ;  /* 0xfff6000005107984 */ /* 0x000fe80000000800 */
[----:B------:R-:W2:Y:S04]  /*07a0*/  LDS R4, [R5+0x1000] ;  /* 0x0010000005047984 */ /* 0x000ea80000000800 */
[----:B------:R3:W-:Y:S04]  /*07b0*/  STS [R5+0x1200], R10 ;  /* 0x0012000a05007388 */ /* 0x0007e80000000800 */
[----:B------:R-:W4:Y:S04]  /*07c0*/  LDS R17, [R5+0x1200] ;  /* 0x0012000005117984 */ /* 0x000f280000000800 */
[----:B------:R-:W-:Y:S04]  /*07d0*/  LDS R14, [R5+-0x200] ;  /* 0xfffe0000050e7984 */ /* 0x000fe80000000800 */
[----:B------:R-:W-:Y:S01]  /*07e0*/  LDS R8, [R5+0xe00] ;  /* 0x000e000005087984 */ /* 0x000fe20000000800 */
[----:B0-----:R-:W-:-:S03]  /*07f0*/  LOP3.LUT R12, R11, R12, R7, 0x96, !PT ;  /* 0x0000000c0b0c7212 */ /* 0x001fc600078e9607 */
[----:B------:R-:W-:Y:S01]  /*0800*/  LDS R11, [R5] ;  /* 0x00000000050b7984 */ /* 0x000fe20000000800 */
[----:B-1----:R-:W-:-:S04]  /*0810*/  LOP3.LUT R12, R12, R9, RZ, 0x3c, !PT ;  /* 0x000000090c0c7212 */ /* 0x002fc800078e3cff */
[----:B---3--:R-:W-:Y:S02]  /*0820*/  SHF.L.W.U32.HI R10, R12, 0x1, R12 ;  /* 0x000000010c0a7819 */ /* 0x008fe40000010e0c */
[----:B------:R-:W-:Y:S02]  /*0830*/  LDS R12, [R5+-0x400] ;  /* 0xfffc0000050c7984 */ /* 0x000fe40000000800 */
[----:B------:R-:W-:Y:S02]  /*0840*/  LOP3.LUT R20, R10, R19, R20, 0x96, !PT ;  /* 0x000000130a147212 */ /* 0x000fe400078e9614 */
[----:B------:R-:W-:Y:S01]  /*0850*/  LDS R19, [R5+0x1200] ;  /* 0x0012000005137984 */ /* 0x000fe20000000800 */
[----:B--2---:R-:W-:Y:S02]  /*0860*/  LOP3.LUT R16, R16, R13, R4, 0x96, !PT ;  /* 0x0000000d10107212 */ /* 0x004fe400078e9604 */
[-C--:B------:R-:W-:Y:S01]  /*0870*/  LOP3.LUT R20, R20, R15.reuse, RZ, 0x3c, !PT ;  /* 0x0000000f14147212 */ /* 0x080fe200078e3cff */
[----:B------:R-:W-:Y:S01]  /*0880*/  LDS R13, [R5+0x200] ;  /* 0x00020000050d7984 */ /* 0x000fe20000000800 */
[----:B------:R-:W-:-:S02]  /*0890*/  LOP3.LUT R16, R16, R15, RZ, 0x3c, !PT ;  /* 0x0000000f10107212 */ /* 0x000fc400078e3cff */
[----:B------:R-:W-:Y:S01]  /*08a0*/  SHF.L.W.U32.HI R20, R20, 0x1, R20 ;  /* 0x0000000114147819 */ /* 0x000fe20000010e14 */
[----:B------:R-:W-:Y:S01]  /*08b0*/  STS [R5+0x1400], R10 ;  /* 0x0014000a05007388 */ /* 0x000fe20000000800 */
[----:B----4-:R-:W-:Y:S02]  /*08c0*/  LOP3.LUT R18, R18, R6, R17, 0x96, !PT ;  /* 0x0000000612127212 */ /* 0x010fe400078e9611 */
[----:B------:R-:W-:Y:S01]  /*08d0*/  SHF.L.W.U32.HI R16, R16, 0x1, R16 ;  /* 0x0000000110107819 */ /* 0x000fe20000010e10 */
[----:B------:R-:W-:Y:S01]  /*08e0*/  STS [R5+0x1a00], R20 ;  /* 0x001a001405007388 */ /* 0x000fe20000000800 */
[----:B------:R-:W-:-:S03]  /*08f0*/  LOP3.LUT R18, R18, R9, RZ, 0x3c, !PT ;  /* 0x0000000912127212 */ /* 0x000fc600078e3cff */
[----:B------:R-:W-:Y:S01]  /*0900*/  STS [R5+0x1600], R16 ;  /* 0x0016001005007388 */ /* 0x000fe20000000800 */
[----:B------:R-:W-:-:S03]  /*0910*/  SHF.L.W.U32.HI R18, R18, 0x1, R18 ;  /* 0x0000000112127819 */ /* 0x000fc60000010e12 */
[----:B------:R-:W-:Y:S04]  /*0920*/  LDS R9, [R5+0xc00] ;  /* 0x000c000005097984 */ /* 0x000fe80000000800 */
[----:B------:R-:W0:Y:S04]  /*0930*/  LDS R6, [R5+0x1600] ;  /* 0x0016000005067984 */ /* 0x000e280000000800 */
[----:B------:R-:W-:Y:S04]  /*0940*/  STS [R5+0x1800], R18 ;  /* 0x0018001205007388 */ /* 0x000fe80000000800 */
[----:B------:R-:W-:Y:S04]  /*0950*/  LDS R17, [R5+0x400] ;  /* 0x0004000005117984 */ /* 0x000fe80000000800 */
[----:B------:R-:W1:Y:S04]  /*0960*/  LDS R15, [R5+0x1a00] ;  /* 0x001a0000050f7984 */ /* 0x000e680000000800 */
[----:B------:R-:W2:Y:S04]  /*0970*/  LDS R7, [R5+0x1800] ;  /* 0x0018000005077984 */ /* 0x000ea80000000800 */
[----:B------:R-:W3:Y:S04]  /*0980*/  LDS R16, [R5+0x600] ;  /* 0x0006000005107984 */ /* 0x000ee80000000800 */
[----:B------:R-:W-:Y:S04]  /*0990*/  LDS R10, [R5+0x800] ;  /* 0x00080000050a7984 */ /* 0x000fe80000000800 */
[----:B------:R-:W-:Y:S01]  /*09a0*/  LDS R20, [R5+0xe00] ;  /* 0x000e000005147984 */ /* 0x000fe20000000800 */
[----:B0-----:R-:W-:-:S04]  /*09b0*/  LOP3.LUT R6, R12, R9, R6, 0x96, !PT ;  /* 0x000000090c067212 */ /* 0x001fc800078e9606 */
[-C--:B------:R-:W-:Y:S02]  /*09c0*/  LOP3.LUT R6, R6, R11.reuse, RZ, 0x3c, !PT ;  /* 0x0000000b06067212 */ /* 0x080fe400078e3cff */
[----:B-1----:R-:W-:Y:S02]  /*09d0*/  LOP3.LUT R4, R17, R4, R15, 0x96, !PT ;  /* 0x0000000411047212 */ /* 0x002fe400078e960f */
[----:B------:R-:W-:Y:S01]  /*09e0*/  LDS R15, [R5+0x600] ;  /* 0x00060000050f7984 */ /* 0x000fe20000000800 */
[----:B--2---:R-:W-:Y:S02]  /*09f0*/  LOP3.LUT R8, R14, R8, R7, 0x96, !PT ;  /* 0x000000080e087212 */ /* 0x004fe400078e9607 */
[----:B------:R-:W-:Y:S01]  /*0a00*/  LOP3.LUT R11, R4, R11, RZ, 0x3c, !PT ;  /* 0x0000000b040b7212 */ /* 0x000fe200078e3cff */
[----:B------:R-:W-:Y:S01]  /*0a10*/  LDS R14, [R5+0x1400] ;  /* 0x00140000050e7984 */ /* 0x000fe20000000800 */
[----:B------:R-:W-:Y:S02]  /*0a20*/  LOP3.LUT R8, R8, R13, RZ, 0x3c, !PT ;  /* 0x0000000d08087212 */ /* 0x000fe400078e3cff */
[----:B------:R-:W-:Y:S01]  /*0a30*/  SHF.L.W.U32.HI R4, R6, 0x1, R6 ;  /* 0x0000000106047819 */ /* 0x000fe20000010e06 */
[----:B------:R-:W-:Y:S01]  /*0a40*/  LDS R17, [R5+0xc00] ;  /* 0x000c000005117984 */ /* 0x000fe20000000800 */
[----:B------:R-:W-:-:S02]  /*0a50*/  SHF.L.W.U32.HI R12, R11, 0x1, R11 ;  /* 0x000000010b0c7819 */ /* 0x000fc40000010e0b */
[----:B------:R-:W-:Y:S01]  /*0a60*/  SHF.L.W.U32.HI R6, R8, 0x1, R8 ;  /* 0x0000000108067819 */ /* 0x000fe20000010e08 */
[----:B------:R-:W-:Y:S01]  /*0a70*/  LDS R11, [R5+0x400] ;  /* 0x00040000050b7984 */ /* 0x000fe20000000800 */
[----:B---3--:R-:W-:-:S03]  /*0a80*/  LOP3.LUT R16, R4, R19, R16, 0x96, !PT ;  /* 0x0000001304107212 */ /* 0x008fc600078e9610 */
[----:B------:R-:W-:Y:S01]  /*0a90*/  STS [R5+0x2000], R12 ;  /* 0x0020000c05007388 */ /* 0x000fe20000000800 */
[----:B------:R-:W-:-:S03]  /*0aa0*/  LOP3.LUT R16, R16, R13, RZ, 0x3c, !PT ;  /* 0x0000000d10107212 */ /* 0x000fc600078e3cff */
[----:B------:R-:W-:Y:S01]  /*0ab0*/  STS [R5+0x1e00], R6 ;  /* 0x001e000605007388 */ /* 0x000fe20000000800 */
[----:B------:R-:W-:-:S03]  /*0ac0*/  SHF.L.W.U32.HI R16, R16, 0x1, R16 ;  /* 0x0000000110107819 */ /* 0x000fc60000010e10 */
[----:B------:R-:W-:Y:S04]  /*0ad0*/  LDS R13, [R5+0x1600] ;  /* 0x00160000050d7984 */ /* 0x000fe80000000800 */
[----:B------:R-:W0:Y:S04]  /*0ae0*/  LDS R9, [R5+0x1e00] ;  /* 0x001e000005097984 */ /* 0x000e280000000800 */
[----:B------:R-:W1:Y:S04]  /*0af0*/  LDS R8, [R5+0x2000] ;  /* 0x0020000005087984 */ /* 0x000e680000000800 */
[----:B------:R-:W2:Y:S04]  /*0b00*/  LDS R12, [R5+0xa00] ;  /* 0x000a0000050c7984 */ /* 0x000ea80000000800 */
[----:B------:R3:W-:Y:S04]  /*0b10*/  STS [R5+0x2200], R16 ;  /* 0x0022001005007388 */ /* 0x0007e80000000800 */
[----:B------:R-:W4:Y:S04]  /*0b20*/  LDS R18, [R5+0x2200] ;  /* 0x0022000005127984 */ /* 0x000f280000000800 */
[----:B------:R-:W5:Y:S04]  /*0b30*/  LDS R19, [R5+0x1a00] ;  /* 0x001a000005137984 */ /* 0x000f680000000800 */
[----:B------:R-:W-:Y:S01]  /*0b40*/  STS [R5+0x1c00], R4 ;  /* 0x001c000405007388 */ /* 0x000fe20000000800 */
[----:B0-----:R-:W-:-:S03]  /*0b50*/  LOP3.LUT R9, R11, R14, R9, 0x96, !PT ;  /* 0x0000000e0b097212 */ /* 0x001fc600078e9609 */
[----:B------:R-:W-:Y:S01]  /*0b60*/  LDS R11, [R5+0xc00] ;  /* 0x000c0000050b7984 */ /* 0x000fe20000000800 */
[----:B-1----:R-:W-:Y:S02]  /*0b70*/  LOP3.LUT R13, R15, R13, R8, 0x96, !PT ;  /* 0x0000000d0f0d7212 */ /* 0x002fe400078e9608 */
[----:B------:R-:W-:Y:S01]  /*0b80*/  LOP3.LUT R9, R9, R10, RZ, 0x3c, !PT ;  /* 0x0000000a09097212 */ /* 0x000fe200078e3cff */
[----:B------:R-:W-:Y:S01]  /*0b90*/  LDS R14, [R5+0xe00] ;  /* 0x000e0000050e7984 */ /* 0x000fe20000000800 */
[----:B--2---:R-:W-:Y:S02]  /*0ba0*/  LOP3.LUT R13, R13, R12, RZ, 0x3c, !PT ;  /* 0x0000000c0d0d7212 */ /* 0x004fe400078e3cff */
[----:B------:R-:W-:Y:S02]  /*0bb0*/  SHF.L.W.U32.HI R6, R9, 0x1, R9 ;  /* 0x0000000109067819 */ /* 0x000fe40000010e09 */
[----:B---3--:R-:W-:Y:S01]  /*0bc0*/  SHF.L.W.U32.HI R16, R13, 0x1, R13 ;  /* 0x000000010d107819 */ /* 0x008fe20000010e0d */
[----:B------:R-:W-:Y:S01]  /*0bd0*/  LDS R9, [R5+0x1000] ;  /* 0x0010000005097984 */ /* 0x000fe20000000800 */
[----:B----4-:R-:W-:-:S03]  /*0be0*/  LOP3.LUT R17, R17, R7, R18, 0x96, !PT ;  /* 0x0000000711117212 */ /* 0x010fc600078e9612 */
[----:B------:R-:W-:Y:S01]  /*0bf0*/  STS [R5+0x2600], R16 ;  /* 0x0026001005007388 */ /* 0x000fe20000000800 */
[----:B-----5:R-:W-:-:S03]  /*0c00*/  LOP3.LUT R19, R6, R19, R20, 0x96, !PT ;  /* 0x0000001306137212 */ /* 0x020fc600078e9614 */
[----:B------:R-:W-:Y:S01]  /*0c10*/  LDS R7, [R5+0x2600] ;  /* 0x0026000005077984 */ /* 0x000fe20000000800 */
[----:B------:R-:W-:Y:S02]  /*0c20*/  LOP3.LUT R17, R17, R10, RZ, 0x3c, !PT ;  /* 0x0000000a11117212 */ /* 0x000fe400078e3cff */
[----:B------:R-:W-:Y:S01]  /*0c30*/  LOP3.LUT R19, R19, R12, RZ, 0x3c, !PT ;  /* 0x0000000c13137212 */ /* 0x000fe200078e3cff */
[----:B------:R-:W0:Y:S01]  /*0c40*/  LDS R10, [R5+0x1c00] ;  /* 0x001c0000050a7984 */ /* 0x000e220000000800 */
[----:B------:R-:W-:Y:S02]  /*0c50*/  SHF.L.W.U32.HI R20, R17, 0x1, R17 ;  /* 0x0000000111147819 */ /* 0x000fe40000010e11 */
[----:B------:R-:W-:Y:S01]  /*0c60*/  SHF.L.W.U32.HI R22, R19, 0x1, R19 ;  /* 0x0000000113167819 */ /* 0x000fe20000010e13 */
[----:B------:R-:W-:Y:S04]  /*0c70*/  LDS R16, [R5+0x1400] ;  /* 0x0014000005107984 */ /* 0x000fe80000000800 */
[----:B------:R-:W-:Y:S04]  /*0c80*/  STS [R5+0x2800], R20 ;  /* 0x0028001405007388 */ /* 0x000fe80000000800 */
[----:B------:R-:W-:Y:S04]  /*0c90*/  STS [R5+0x2a00], R22 ;  /* 0x002a001605007388 */ /* 0x000fe80000000800 */
[----:B------:R-:W-:Y:S04]  /*0ca0*/  LDS R18, [R5+0x1600] ;  /* 0x0016000005127984 */ /* 0x000fe80000000800 */
[----:B------:R-:W-:Y:S04]  /*0cb0*/  LDS R13, [R5+0x1e00] ;  /* 0x001e0000050d7984 */ /* 0x000fe80000000800 */
[----:B------:R-:W1:Y:S04]  /*0cc0*/  LDS R15, [R5+0x2a00] ;  /* 0x002a0000050f7984 */ /* 0x000e680000000800 */
[----:B------:R-:W2:Y:S04]  /*0cd0*/  LDS R4, [R5+0x2800] ;  /* 0x0028000005047984 */ /* 0x000ea80000000800 */
[----:B------:R-:W3:Y:S04]  /*0ce0*/  LDS R17, [R5+0x2200] ;  /* 0x0022000005117984 */ /* 0x000ee80000000800 */
[----:B------:R-:W4:Y:S01]  /*0cf0*/  LDS R12, [R5+0x1200] ;  /* 0x00120000050c7984 */ /* 0x000f220000000800 */
[----:B0-----:R-:W-:Y:S01]  /*0d00*/  LOP3.LUT R10, R11, R10, R7, 0x96, !PT ;  /* 0x0000000a0b0a7212 */ /* 0x001fe200078e9607 */
[----:B------:R-:W-:-:S02]  /*0d10*/  VIADD R7, R5, 0x2800 ;  /* 0x0000280005077836 */ /* 0x000fc40000000000 */
[----:B------:R-:W-:Y:S01]  /*0d20*/  STS [R5+0x2400], R6 ;  /* 0x0024000605007388 */ /* 0x000fe20000000800 */
[----:B------:R-:W-:-:S04]  /*0d30*/  LOP3.LUT R10, R10, R9, RZ, 0x3c, !PT ;  /* 0x000000090a0a7212 */ /* 0x000fc800078e3cff */
[----:B------:R-:W-:-:S05]  /*0d40*/  SHF.L.W.U32.HI R10, R10, 0x1, R10 ;  /* 0x000000010a0a7819 */ /* 0x000fca0000010e0a */
[----:B------:R-:W-:Y:S01]  /*0d50*/  STS [R5+0x2c00], R10 ;  /* 0x002c000a05007388 */ /* 0x000fe20000000800 */
[----:B-1----:R-:W-:Y:S02]  /*0d60*/  LOP3.LUT R16, R16, R8, R15, 0x96, !PT ;  /* 0x0000000810107212 */ /* 0x002fe400078e960f */
[----:B--2---:R-:W-:Y:S02]  /*0d70*/  LOP3.LUT R13, R14, R13, R4, 0x96, !PT ;  /* 0x0000000d0e0d7212 */ /* 0x004fe400078e9604 */
[----:B------:R-:W-:Y:S02]  /*0d80*/  LOP3.LUT R16, R16, R9, RZ, 0x3c, !PT ;  /* 0x0000000910107212 */ /* 0x000fe400078e3cff */
[----:B---3--:R-:W-:Y:S02]  /*0d90*/  LOP3.LUT R17, R10, R17, R18, 0x96, !PT ;  /* 0x000000110a117212 */ /* 0x008fe400078e9612 */
[----:B------:R-:W-:Y:S02]  /*0da0*/  SHF.L.W.U32.HI R16, R16, 0x1, R16 ;  /* 0x0000000110107819 */ /* 0x000fe40000010e10 */
[----:B----4-:R-:W-:-:S02]  /*0db0*/  LOP3.LUT R13, R13, R12, RZ, 0x3c, !PT ;  /* 0x0000000c0d0d7212 */ /* 0x010fc400078e3cff */
[----:B------:R-:W-:Y:S01]  /*0dc0*/  LOP3.LUT R17, R17, R12, RZ, 0x3c, !PT ;  /* 0x0000000c11117212 */ /* 0x000fe200078e3cff */
[----:B------:R-:W-:Y:S01]  /*0dd0*/  STS [R5+0x3000], R16 ;  /* 0x0030001005007388 */ /* 0x000fe20000000800 */
[----:B------:R-:W-:Y:S02]  /*0de0*/  SHF.L.W.U32.HI R8, R13, 0x1, R13 ;  /* 0x000000010d087819 */ /* 0x000fe40000010e0d */
[----:B------:R-:W-:-:S03]  /*0df0*/  SHF.L.W.U32.HI R12, R17, 0x1, R17 ;  /* 0x00000001110c7819 */ /* 0x000fc60000010e11 */
[----:B------:R-:W-:Y:S04]  /*0e00*/  STS [R5+0x2e00], R8 ;  /* 0x002e000805007388 */ /* 0x000fe80000000800 */
[----:B------:R0:W-:Y:S02]  /*0e10*/  STS [R5+0x3200], R12 ;  /* 0x0032000c05007388 */ /* 0x0001e40000000800 */
[----:B0-----:R-:W-:Y:S01]  /*0e20*/  IMAD.MOV.U32 R5, RZ, RZ, R7 ;  /* 0x000000ffff057224 */ /* 0x001fe200078e0007 */
[----:B------:R-:W-:Y:S06]  /*0e30*/  BRA.U UP0, `(.L_x_0) ;  /* 0xfffffff500bc7547 */ /* 0x000fec000b83ffff */
[----:B------:R-:W0:Y:S01]  /*0e40*/  LDS R4, [R2+0x200] ;  /* 0x0002000002047984 */ /* 0x000e220000000800 */
[C---:B------:R-:W-:Y:S01]  /*0e50*/  IADD3 R5, PT, PT, -R3.reuse, 0x604b674c, RZ ;  /* 0x604b674c03057810 */ /* 0x040fe20007ffe1ff */
[----:B------:R-:W-:Y:S01]  /*0e60*/  VIADD R3, R3, 0x9fb498b3 ;  /* 0x9fb498b303037836 */ /* 0x000fe20000000000 */
[----:B------:R-:W1:Y:S01]  /*0e70*/  LDCU.64 UR4, c[0x0][0x3a0] ;  /* 0x00007400ff0477ac */ /* 0x000e620008000a00 */
[----:B------:R-:W2:Y:S01]  /*0e80*/  LDS R7, [R2+0x400] ;  /* 0x0004000002077984 */ /* 0x000ea20000000800 */
[----:B------:R-:W-:-:S03]  /*0e90*/  LOP3.LUT R6, R5, 0x7bf36ae2, RZ, 0xc0, !PT ;  /* 0x7bf36ae205067812 */ /* 0x000fc600078ec0ff */
[----:B------:R-:W3:Y:S01]  /*0ea0*/  LDS R8, [R2+0x600] ;  /* 0x0006000002087984 */ /* 0x000ee20000000800 */
[----:B------:R-:W-:-:S03]  /*0eb0*/  LOP3.LUT R5, R6, 0x59d148c0, R3, 0xf8, !PT ;  /* 0x59d148c006057812 */ /* 0x000fc600078ef803 */
[----:B------:R-:W4:Y:S04]  /*0ec0*/  LDS R9, [R2+0x800] ;  /* 0x0008000002097984 */ /* 0x000f280000000800 */
[----:B------:R-:W5:Y:S04]  /*0ed0*/  LDS R13, [R2+0xa00] ;  /* 0x000a0000020d7984 */ /* 0x000f680000000800 */
[----:B------:R-:W1:Y:S04]  /*0ee0*/  LDS R10, [R2+0xc00] ;  /* 0x000c0000020a7984 */ /* 0x000e680000000800 */
[----:B------:R-:W1:Y:S01]  /*0ef0*/  LDS R15, [R2+0xe00] ;  /* 0x000e0000020f7984 */ /* 0x000e620000000800 */
[----:B0-----:R-:W-:-:S05]  /*0f00*/  LEA.HI R4, R3, R4, R3, 0x5 ;  /* 0x0000000403047211 */ /* 0x001fca00078f2803 */
[----:B------:R-:W-:-:S05]  /*0f10*/  VIADD R4, R4, 0x66b0cd0d ;  /* 0x66b0cd0d04047836 */ /* 0x000fca0000000000 */
[--C-:B------:R-:W-:Y:S02]  /*0f20*/  LEA.HI R6, R4, R5, R4.reuse, 0x5 ;  /* 0x0000000504067211 */ /* 0x100fe400078f2804 */
[----:B------:R-:W-:Y:S02]  /*0f30*/  SHF.L.W.U32.HI R5, R3, 0x1e, R3 ;  /* 0x0000001e03057819 */ /* 0x000fe40000010e03 */
[----:B--2---:R-:W-:Y:S02]  /*0f40*/  IADD3 R6, PT, PT, R6, -0xcc2a969, R7 ;  /* 0xf33d569706067810 */ /* 0x004fe40007ffe007 */
[--C-:B------:R-:W-:Y:S02]  /*0f50*/  LOP3.LUT R3, R5, 0x59d148c0, R4.reuse, 0xe4, !PT ;  /* 0x59d148c005037812 */ /* 0x100fe400078ee404 */
[----:B------:R-:W-:Y:S02]  /*0f60*/  SHF.L.W.U32.HI R7, R4, 0x1e, R4 ;  /* 0x0000001e04077819 */ /* 0x000fe40000010e04 */
[----:B------:R-:W-:-:S02]  /*0f70*/  LEA.HI R3, R6, R3, R6, 0x5 ;  /* 0x0000000306037211 */ /* 0x000fc400078f2806 */
[----:B------:R-:W-:Y:S02]  /*0f80*/  SHF.L.W.U32.HI R11, R6, 0x1e, R6 ;  /* 0x0000001e060b7819 */ /* 0x000fe40000010e06 */
[----:B---3--:R-:W-:Y:S02]  /*0f90*/  IADD3 R8, PT, PT, R3, -0x298a1b85, R8 ;  /* 0xd675e47b03087810 */ /* 0x008fe40007ffe008 */
[----:B------:R-:W-:-:S04]  /*0fa0*/  LOP3.LUT R3, R7, R6, R5, 0xe2, !PT ;  /* 0x0000000607037212 */ /* 0x000fc800078ee205 */
[----:B------:R-:W-:Y:S02]  /*0fb0*/  LEA.HI R4, R8, R3, R8, 0x5 ;  /* 0x0000000308047211 */ /* 0x000fe400078f2808 */
[----:B------:R-:W0:Y:S02]  /*0fc0*/  LDS R3, [R2+0x1000] ;  /* 0x0010000002037984 */ /* 0x000e240000000800 */
[----:B----4-:R-:W-:Y:S02]  /*0fd0*/  IADD3 R6, PT, PT, R4, -0x4bac3da7, R9 ;  /* 0xb453c25904067810 */ /* 0x010fe40007ffe009 */
[----:B------:R-:W-:Y:S02]  /*0fe0*/  LOP3.LUT R4, R11, R8, R7, 0xe2, !PT ;  /* 0x000000080b047212 */ /* 0x000fe400078ee207 */
[----:B------:R-:W-:Y:S02]  /*0ff0*/  LEA.HI R5, R6, R5, R6, 0x5 ;  /* 0x0000000506057211 */ /* 0x000fe400078f2806 */
[----:B------:R-:W-:-:S02]  /*1000*/  SHF.L.W.U32.HI R9, R8, 0x1e, R8 ;  /* 0x0000001e08097819 */ /* 0x000fc40000010e08 */
[----:B-----5:R-:W-:Y:S02]  /*1010*/  IADD3 R4, PT, PT, R13, R5, R4 ;  /* 0x000000050d047210 */ /* 0x020fe40007ffe004 */
[----:B------:R-:W-:-:S03]  /*1020*/  LOP3.LUT R5, R9, R6, R11, 0xe2, !PT ;  /* 0x0000000609057212 */ /* 0x000fc600078ee20b */
[----:B------:R-:W-:Y:S02]  /*1030*/  VIADD R8, R4, 0x5a827999 ;  /* 0x5a82799904087836 */ /* 0x000fe40000000000 */
[----:B------:R-:W2:Y:S03]  /*1040*/  LDS R4, [R2+0x1200] ;  /* 0x0012000002047984 */ /* 0x000ea60000000800 */
[----:B------:R-:W-:-:S04]  /*1050*/  LEA.HI R7, R8, R7, R8, 0x5 ;  /* 0x0000000708077211 */ /* 0x000fc800078f2808 */
[----:B-1----:R-:W-:Y:S02]  /*1060*/  IADD3 R5, PT, PT, R10, R7, R5 ;  /* 0x000000070a057210 */ /* 0x002fe40007ffe005 */
[----:B------:R-:W-:-:S03]  /*1070*/  SHF.L.W.U32.HI R7, R6, 0x1e, R6 ;  /* 0x0000001e06077819 */ /* 0x000fc60000010e06 */
[----:B------:R-:W-:Y:S01]  /*1080*/  VIADD R10, R5, 0x5a827999 ;  /* 0x5a827999050a7836 */ /* 0x000fe20000000000 */
[----:B------:R-:W-:Y:S01]  /*1090*/  LOP3.LUT R6, R7, R8, R9, 0xe2, !PT ;  /* 0x0000000807067212 */ /* 0x000fe200078ee209 */
[----:B------:R-:W1:Y:S03]  /*10a0*/  LDS R5, [R2+0x1400] ;  /* 0x0014000002057984 */ /* 0x000e660000000800 */
[----:B------:R-:W-:-:S04]  /*10b0*/  LEA.HI R11, R10, R11, R10, 0x5 ;  /* 0x0000000b0a0b7211 */ /* 0x000fc800078f280a */
[----:B------:R-:W-:Y:S02]  /*10c0*/  IADD3 R6, PT, PT, R15, R11, R6 ;  /* 0x0000000b0f067210 */ /* 0x000fe40007ffe006 */
[----:B------:R-:W-:-:S03]  /*10d0*/  SHF.L.W.U32.HI R11, R8, 0x1e, R8 ;  /* 0x0000001e080b7819 */ /* 0x000fc60000010e08 */
[----:B------:R-:W-:Y:S01]  /*10e0*/  VIADD R8, R6, 0x5a827999 ;  /* 0x5a82799906087836 */ /* 0x000fe20000000000 */
[----:B------:R-:W-:Y:S01]  /*10f0*/  LOP3.LUT R12, R11, R10, R7, 0xe2, !PT ;  /* 0x0000000a0b0c7212 */ /* 0x000fe200078ee207 */
[----:B------:R-:W3:Y:S03]  /*1100*/  LDS R6, [R2+0x1600] ;  /* 0x0016000002067984 */ /* 0x000ee60000000800 */
[----:B------:R-:W-:-:S04]  /*1110*/  LEA.HI R9, R8, R9, R8, 0x5 ;  /* 0x0000000908097211 */ /* 0x000fc800078f2808 */
[----:B0-----:R-:W-:Y:S02]  /*1120*/  IADD3 R3, PT, PT, R3, R9, R12 ;  /* 0x0000000903037210 */ /* 0x001fe40007ffe00c */
[----:B------:R-:W-:-:S03]  /*1130*/  SHF.L.W.U32.HI R9, R10, 0x1e, R10 ;  /* 0x0000001e0a097819 */ /* 0x000fc60000010e0a */
[----:B------:R-:W-:Y:S01]  /*1140*/  VIADD R10, R3, 0x5a827999 ;  /* 0x5a827999030a7836 */ /* 0x000fe20000000000 */
[----:B------:R-:W-:Y:S01]  /*1150*/  LOP3.LUT R13, R9, R8, R11, 0xe2, !PT ;  /* 0x00000008090d7212 */ /* 0x000fe200078ee20b */
[----:B------:R-:W0:Y:S03]  /*1160*/  LDS R3, [R2+0x1800] ;  /* 0x0018000002037984 */ /* 0x000e260000000800 */
[----:B------:R-:W-:-:S04]  /*1170*/  LEA.HI R7, R10, R7, R10, 0x5 ;  /* 0x000000070a077211 */ /* 0x000fc800078f280a */
[----:B--2---:R-:W-:Y:S02]  /*1180*/  IADD3 R4, PT, PT, R4, R7, R13 ;  /* 0x0000000704047210 */ /* 0x004fe40007ffe00d */
[----:B------:R-:W-:-:S03]  /*1190*/  SHF.L.W.U32.HI R7, R8, 0x1e, R8 ;  /* 0x0000001e08077819 */ /* 0x000fc60000010e08 */
[----:B------:R-:W-:Y:S01]  /*11a0*/  VIADD R8, R4, 0x5a827999 ;  /* 0x5a82799904087836 */ /* 0x000fe20000000000 */
[----:B------:R-:W-:Y:S01]  /*11b0*/  LOP3.LUT R12, R7, R10, R9, 0xe2, !PT ;  /* 0x0000000a070c7212 */ /* 0x000fe200078ee209 */
        /* <DEDUP_REMOVED lines=8> */
[----:B---3--:R-:W-:Y:S02]  /*1240*/  IADD3 R6, PT, PT, R6, R9, R13 ;  /* 0x0000000906067210 */ /* 0x008fe40007ffe00d */
        /* <DEDUP_REMOVED lines=36> */
[----:B------:R-:W-:Y:S02]  /*1490*/  SHF.L.W.U32.HI R9, R8, 0x1e, R8 ;  /* 0x0000001e08097819 */ /* 0x000fe40000010e08 */
[----:B------:R-:W-:Y:S01]  /*14a0*/  SHF.L.W.U32.HI R13, R10, 0x1e, R10 ;  /* 0x0000001e0a0d7819 */ /* 0x000fe20000010e0a */
[----:B------:R-:W-:Y:S01]  /*14b0*/  VIADD R8, R4, 0x5a827999 ;  /* 0x5a82799904087836 */ /* 0x000fe20000000000 */
[----:B------:R-:W-:Y:S01]  /*14c0*/  LOP3.LUT R12, R9, R10, R11, 0xe2, !PT ;  /* 0x0000000a090c7212 */ /* 0x000fe200078ee20b */
[----:B------:R-:W2:Y:S03]  /*14d0*/  LDS R4, [R2+0x2a00] ;  /* 0x002a000002047984 */ /* 0x000ea60000000800 */
[----:B------:R-:W-:-:S02]  /*14e0*/  LEA.HI R7, R8, R7, R8, 0x5 ;  /* 0x0000000708077211 */ /* 0x000fc400078f2808 */
[----:B------:R-:W-:Y:S02]  /*14f0*/  LOP3.LUT R15, R13, R8, R9, 0xe2, !PT ;  /* 0x000000080d0f7212 */ /* 0x000fe400078ee209 */
[----:B-1----:R-:W-:Y:S02]  /*1500*/  IADD3 R5, PT, PT, R5, R7, R12 ;  /* 0x0000000705057210 */ /* 0x002fe40007ffe00c */
[----:B------:R-:W-:-:S03]  /*1510*/  SHF.L.W.U32.HI R8, R8, 0x1e, R8 ;  /* 0x0000001e08087819 */ /* 0x000fc60000010e08 */
[----:B------:R-:W-:Y:S02]  /*1520*/  VIADD R7, R5, 0x5a827999 ;  /* 0x5a82799905077836 */ /* 0x000fe40000000000 */
[----:B------:R-:W1:Y:S03]  /*1530*/  LDS R5, [R2+0x2c00] ;  /* 0x002c000002057984 */ /* 0x000e660000000800 */
[----:B------:R-:W-:-:S04]  /*1540*/  LEA.HI R11, R7, R11, R7, 0x5 ;  /* 0x0000000b070b7211 */ /* 0x000fc800078f2807 */
[----:B---3--:R-:W-:Y:S02]  /*1550*/  IADD3 R6, PT, PT, R6, R11, R15 ;  /* 0x0000000b06067210 */ /* 0x008fe40007ffe00f */
[--C-:B------:R-:W-:Y:S02]  /*1560*/  LOP3.LUT R11, R13, R8, R7.reuse, 0x96, !PT ;  /* 0x000000080d0b7212 */ /* 0x100fe400078e9607 */
[----:B------:R-:W-:Y:S01]  /*1570*/  SHF.L.W.U32.HI R7, R7, 0x1e, R7 ;  /* 0x0000001e07077819 */ /* 0x000fe20000010e07 */
[----:B------:R-:W-:Y:S02]  /*1580*/  VIADD R10, R6, 0x5a827999 ;  /* 0x5a827999060a7836 */ /* 0x000fe40000000000 */
[----:B------:R-:W3:Y:S03]  /*1590*/  LDS R6, [R2+0x2e00] ;  /* 0x002e000002067984 */ /* 0x000ee60000000800 */
[----:B------:R-:W-:-:S04]  /*15a0*/  LEA.HI R12, R10, R11, R10, 0x5 ;  /* 0x0000000b0a0c7211 */ /* 0x000fc800078f280a */
[----:B0-----:R-:W-:Y:S02]  /*15b0*/  IADD3 R3, PT, PT, R3, R12, R9 ;  /* 0x0000000c03037210 */ /* 0x001fe40007ffe009 */
[--C-:B------:R-:W-:Y:S02]  /*15c0*/  LOP3.LUT R12, R8, R7, R10.reuse, 0x96, !PT ;  /* 0x00000007080c7212 */ /* 0x100fe400078e960a */
[----:B------:R-:W-:Y:S01]  /*15d0*/  SHF.L.W.U32.HI R10, R10, 0x1e, R10 ;  /* 0x0000001e0a0a7819 */ /* 0x000fe20000010e0a */
[----:B------:R-:W-:Y:S02]  /*15e0*/  VIADD R9, R3, 0x6ed9eba1 ;  /* 0x6ed9eba103097836 */ /* 0x000fe40000000000 */
[----:B------:R-:W0:Y:S03]  /*15f0*/  LDS R3, [R2+0x3000] ;  /* 0x0030000002037984 */ /* 0x000e260000000800 */
[----:B------:R-:W-:-:S04]  /*1600*/  LEA.HI R12, R9, R12, R9, 0x5 ;  /* 0x0000000c090c7211 */ /* 0x000fc800078f2809 */
[----:B--2---:R-:W-:Y:S02]  /*1610*/  IADD3 R4, PT, PT, R4, R12, R13 ;  /* 0x0000000c04047210 */ /* 0x004fe40007ffe00d */
[--C-:B------:R-:W-:Y:S02]  /*1620*/  LOP3.LUT R12, R7, R10, R9.reuse, 0x96, !PT ;  /* 0x0000000a070c7212 */ /* 0x100fe400078e9609 */
[----:B------:R-:W-:Y:S01]  /*1630*/  SHF.L.W.U32.HI R9, R9, 0x1e, R9 ;  /* 0x0000001e09097819 */ /* 0x000fe20000010e09 */
[----:B------:R-:W-:Y:S02]  /*1640*/  VIADD R11, R4, 0x6ed9eba1 ;  /* 0x6ed9eba1040b7836 */ /* 0x000fe40000000000 */
[----:B------:R-:W2:Y:S03]  /*1650*/  LDS R4, [R2+0x3200] ;  /* 0x0032000002047984 */ /* 0x000ea60000000800 */
[----:B------:R-:W-:-:S02]  /*1660*/  LEA.HI R12, R11, R12, R11, 0x5 ;  /* 0x0000000c0b0c7211 */ /* 0x000fc400078f280b */
[--C-:B------:R-:W-:Y:S02]  /*1670*/  LOP3.LUT R13, R10, R9, R11.reuse, 0x96, !PT ;  /* 0x000000090a0d7212 */ /* 0x100fe400078e960b */
[----:B-1----:R-:W-:Y:S02]  /*1680*/  IADD3 R5, PT, PT, R5, R12, R8 ;  /* 0x0000000c05057210 */ /* 0x002fe40007ffe008 */
[----:B------:R-:W-:-:S03]  /*1690*/  SHF.L.W.U32.HI R8, R11, 0x1e, R11 ;  /* 0x0000001e0b087819 */ /* 0x000fc60000010e0b */
[----:B------:R-:W-:Y:S02]  /*16a0*/  VIADD R12, R5, 0x6ed9eba1 ;  /* 0x6ed9eba1050c7836 */ /* 0x000fe40000000000 */
[----:B------:R-:W1:Y:S03]  /*16b0*/  LDS R5, [R2+0x3400] ;  /* 0x0034000002057984 */ /* 0x000e660000000800 */
[--C-:B------:R-:W-:Y:S02]  /*16c0*/  LEA.HI R13, R12, R13, R12.reuse, 0x5 ;  /* 0x0000000d0c0d7211 */ /* 0x100fe400078f280c */
[--C-:B------:R-:W-:Y:S02]  /*16d0*/  LOP3.LUT R14, R9, R8, R12.reuse, 0x96, !PT ;  /* 0x00000008090e7212 */ /* 0x100fe400078e960c */
[----:B---3--:R-:W-:Y:S02]  /*16e0*/  IADD3 R6, PT, PT, R6, R13, R7 ;  /* 0x0000000d06067210 */ /* 0x008fe40007ffe007 */
[----:B------:R-:W-:-:S03]  /*16f0*/  SHF.L.W.U32.HI R7, R12, 0x1e, R12 ;  /* 0x0000001e0c077819 */ /* 0x000fc60000010e0c */
[----:B------:R-:W-:Y:S02]  /*1700*/  VIADD R11, R6, 0x6ed9eba1 ;  /* 0x6ed9eba1060b7836 */ /* 0x000fe40000000000 */
[----:B------:R-:W3:Y:S03]  /*1710*/  LDS R6, [R2+0x3600] ;  /* 0x0036000002067984 */ /* 0x000ee60000000800 */
[--C-:B------:R-:W-:Y:S02]  /*1720*/  LEA.HI R14, R11, R14, R11.reuse, 0x5 ;  /* 0x0000000e0b0e7211 */ /* 0x100fe400078f280b */
[--C-:B------:R-:W-:Y:S02]  /*1730*/  LOP3.LUT R13, R8, R7, R11.reuse, 0x96, !PT ;  /* 0x00000007080d7212 */ /* 0x100fe400078e960b */
[----:B0-----:R-:W-:Y:S02]  /*1740*/  IADD3 R3, PT, PT, R3, R14, R10 ;  /* 0x0000000e03037210 */ /* 0x001fe40007ffe00a */
[----:B------:R-:W-:-:S03]  /*1750*/  SHF.L.W.U32.HI R10, R11, 0x1e, R11 ;  /* 0x0000001e0b0a7819 */ /* 0x000fc60000010e0b */
[----:B------:R-:W-:Y:S02]  /*1760*/  VIADD R12, R3, 0x6ed9eba1 ;  /* 0x6ed9eba1030c7836 */ /* 0x000fe40000000000 */
[----:B------:R-:W0:Y:S03]  /*1770*/  LDS R3, [R2+0x3800] ;  /* 0x0038000002037984 */ /* 0x000e260000000800 */
[--C-:B------:R-:W-:Y:S02]  /*1780*/  LEA.HI R13, R12, R13, R12.reuse, 0x5 ;  /* 0x0000000d0c0d7211 */ /* 0x100fe400078f280c */
[--C-:B------:R-:W-:Y:S02]  /*1790*/  LOP3.LUT R14, R7, R10, R12.reuse, 0x96, !PT ;  /* 0x0000000a070e7212 */ /* 0x100fe400078e960c */
[----:B--2---:R-:W-:Y:S02]  /*17a0*/  IADD3 R4, PT, PT, R4, R13, R9 ;  /* 0x0000000d04047210 */ /* 0x004fe40007ffe009 */
[----:B------:R-:W-:-:S03]  /*17b0*/  SHF.L.W.U32.HI R9, R12, 0x1e, R12 ;  /* 0x0000001e0c097819 */ /* 0x000fc60000010e0c */
[----:B------:R-:W-:Y:S02]  /*17c0*/  VIADD R11, R4, 0x6ed9eba1 ;  /* 0x6ed9eba1040b7836 */ /* 0x000fe40000000000 */
[----:B------:R-:W2:Y:S03]  /*17d0*/  LDS R4, [R2+0x3a00] ;  /* 0x003a000002047984 */ /* 0x000ea60000000800 */
[--C-:B------:R-:W-:Y:S02]  /*17e0*/  LEA.HI R14, R11, R14, R11.reuse, 0x5 ;  /* 0x0000000e0b0e7211 */ /* 0x100fe400078f280b */
        /* <DEDUP_REMOVED lines=198> */
[----:B------:R-:W-:Y:S02]  /*2450*/  LOP3.LUT R7, R13, R8, R9, 0x96, !PT ;  /* 0x000000080d077212 */ /* 0x000fe400078e9609 */
[----:B---3--:R-:W-:-:S05]  /*2460*/  IADD3 R6, PT, PT, R6, R11, R15 ;  /* 0x0000000b06067210 */ /* 0x008fca0007ffe00f */
[----:B------:R-:W-:Y:S02]  /*2470*/  VIADD R10, R6, 0x8f1bbcdc ;  /* 0x8f1bbcdc060a7836 */ /* 0x000fe40000000000 */
[----:B------:R-:W3:Y:S03]  /*2480*/  LDS R6, [R2+0x7e00] ;  /* 0x007e000002067984 */ /* 0x000ee60000000800 */
[----:B------:R-:W-:Y:S02]  /*2490*/  LEA.HI R11, R10, R7, R10, 0x5 ;  /* 0x000000070a0b7211 */ /* 0x000fe400078f280a */
[----:B------:R-:W-:Y:S02]  /*24a0*/  SHF.L.W.U32.HI R7, R9, 0x1e, R9 ;  /* 0x0000001e09077819 */ /* 0x000fe40000010e09 */
[----:B0-----:R-:W-:Y:S02]  /*24b0*/  IADD3 R3, PT, PT, R3, R11, R12 ;  /* 0x0000000b03037210 */ /* 0x001fe40007ffe00c */
[----:B------:R-:W-:-:S02]  /*24c0*/  LOP3.LUT R12, R8, R7, R10, 0x96, !PT ;  /* 0x00000007080c7212 */ /* 0x000fc400078e960a */
        /* <DEDUP_REMOVED lines=87> */
[----:B------:R-:W-:-:S04]  /*2a40*/  LEA.HI R13, R8, R13, R8, 0x5 ;  /* 0x0000000d080d7211 */ /* 0x000fc800078f2808 */
[----:B---3--:R-:W-:Y:S02]  /*2a50*/  IADD3 R6, PT, PT, R6, R13, R7 ;  /* 0x0000000d06067210 */ /* 0x008fe40007ffe007 */
[--C-:B------:R-:W-:Y:S01]  /*2a60*/  LOP3.LUT R7, R11, R9, R8.reuse, 0x96, !PT ;  /* 0x000000090b077212 */ /* 0x100fe200078e9608 */
[----:B------:R3:W4:Y:S01]  /*2a70*/  LDS R13, [R2+0x9e00] ;  /* 0x009e0000020d7984 */ /* 0x0007220000000800 */
[----:B------:R-:W-:Y:S01]  /*2a80*/  SHF.L.W.U32.HI R8, R8, 0x1e, R8 ;  /* 0x0000001e08087819 */ /* 0x000fe20000010e08 */
[----:B------:R-:W-:-:S05]  /*2a90*/  VIADD R6, R6, 0xca62c1d6 ;  /* 0xca62c1d606067836 */ /* 0x000fca0000000000 */
[----:B------:R-:W-:-:S04]  /*2aa0*/  LEA.HI R7, R6, R7, R6, 0x5 ;  /* 0x0000000706077211 */ /* 0x000fc800078f2806 */
[----:B0-----:R-:W-:Y:S02]  /*2ab0*/  IADD3 R3, PT, PT, R3, R7, R10 ;  /* 0x0000000703037210 */ /* 0x001fe40007ffe00a */
[--C-:B------:R-:W-:Y:S02]  /*2ac0*/  LOP3.LUT R10, R9, R8, R6.reuse, 0x96, !PT ;  /* 0x00000008090a7212 */ /* 0x100fe400078e9606 */
[----:B------:R-:W-:Y:S01]  /*2ad0*/  SHF.L.W.U32.HI R7, R6, 0x1e, R6 ;  /* 0x0000001e06077819 */ /* 0x000fe20000010e06 */
[----:B------:R-:W-:Y:S02]  /*2ae0*/  VIADD R3, R3, 0xca62c1d6 ;  /* 0xca62c1d603037836 */ /* 0x000fe40000000000 */
[----:B------:R-:W-:-:S03]  /*2af0*/  IMAD.MOV.U32 R6, RZ, RZ, 0x269ec3 ;  /* 0x00269ec3ff067424 */ /* 0x000fc600078e00ff */
[----:B------:R-:W-:-:S04]  /*2b00*/  LEA.HI R10, R3, R10, R3, 0x5 ;  /* 0x0000000a030a7211 */ /* 0x000fc800078f2803 */
[----:B--2---:R-:W-:Y:S02]  /*2b10*/  IADD3 R4, PT, PT, R4, R10, R11 ;  /* 0x0000000a04047210 */ /* 0x004fe40007ffe00b */
[--C-:B------:R-:W-:Y:S02]  /*2b20*/  LOP3.LUT R11, R8, R7, R3.reuse, 0x96, !PT ;  /* 0x00000007080b7212 */ /* 0x100fe400078e9603 */
[----:B------:R-:W-:Y:S01]  /*2b30*/  SHF.L.W.U32.HI R3, R3, 0x1e, R3 ;  /* 0x0000001e03037819 */ /* 0x000fe20000010e03 */
[----:B------:R-:W-:-:S05]  /*2b40*/  VIADD R4, R4, 0xca62c1d6 ;  /* 0xca62c1d604047836 */ /* 0x000fca0000000000 */
[--C-:B---3--:R-:W-:Y:S02]  /*2b50*/  LEA.HI R2, R4, R11, R4.reuse, 0x5 ;  /* 0x0000000b04027211 */ /* 0x108fe400078f2804 */
[----:B------:R-:W-:Y:S01]  /*2b60*/  LOP3.LUT R4, R7, R3, R4, 0x96, !PT ;  /* 0x0000000307047212 */ /* 0x000fe200078e9604 */
[----:B------:R-:W-:Y:S01]  /*2b70*/  IMAD.MOV.U32 R7, RZ, RZ, 0x0 ;  /* 0x00000000ff077424 */ /* 0x000fe200078e00ff */
[----:B-1----:R-:W-:-:S05]  /*2b80*/  IADD3 R2, PT, PT, R5, R2, R9 ;  /* 0x0000000205027210 */ /* 0x002fca0007ffe009 */
[C---:B------:R-:W-:Y:S02]  /*2b90*/  VIADD R3, R2.reuse, 0xca62c1d6 ;  /* 0xca62c1d602037836 */ /* 0x040fe40000000000 */
[----:B------:R-:W-:-:S03]  /*2ba0*/  VIADD R2, R2, 0xba306d5f ;  /* 0xba306d5f02027836 */ /* 0x000fc60000000000 */
[----:B------:R-:W-:Y:S02]  /*2bb0*/  LEA.HI R4, R3, R4, R3, 0x5 ;  /* 0x0000000403047211 */ /* 0x000fe400078f2803 */
[----:B------:R-:W-:Y:S02]  /*2bc0*/  PRMT R5, R2, 0x123, RZ ;  /* 0x0000012302057816 */ /* 0x000fe400000000ff */
[----:B----4-:R-:W-:Y:S01]  /*2bd0*/  IADD3 R4, PT, PT, R13, R4, R8 ;  /* 0x000000040d047210 */ /* 0x010fe20007ffe008 */
[----:B------:R-:W0:Y:S02]  /*2be0*/  LDC.64 R2, c[0x0][0x388] ;  /* 0x0000e200ff027b82 */ /* 0x000e240000000a00 */
[----:B------:R-:W-:Y:S02]  /*2bf0*/  IMAD R10, R5, 0x6c078965, RZ ;  /* 0x6c078965050a7824 */ /* 0x000fe400078e02ff */
[----:B------:R-:W-:-:S04]  /*2c00*/  VIADD R4, R4, 0x31a7e4d7 ;  /* 0x31a7e4d704047836 */ /* 0x000fc80000000000 */
[----:B------:R-:W1:Y:S01]  /*2c10*/  LDC.64 R8, c[0x0][0x3a8] ;  /* 0x0000ea00ff087b82 */ /* 0x000e620000000a00 */
[----:B------:R-:W-:-:S05]  /*2c20*/  PRMT R11, R4, 0x123, RZ ;  /* 0x00000123040b7816 */ /* 0x000fca00000000ff */
[C---:B------:R-:W-:Y:S02]  /*2c30*/  IMAD R13, R11.reuse, 0x5d588b65, R10 ;  /* 0x5d588b650b0d7824 */ /* 0x040fe400078e020a */
[----:B------:R-:W2:Y:S01]  /*2c40*/  LDC.64 R4, c[0x0][0x390] ;  /* 0x0000e400ff047b82 */ /* 0x000ea20000000a00 */
[----:B------:R-:W-:-:S04]  /*2c50*/  IMAD.WIDE.U32 R6, R11, 0x6c078965, R6 ;  /* 0x6c0789650b067825 */ /* 0x000fc800078e0006 */
[----:B------:R-:W-:Y:S02]  /*2c60*/  IMAD.IADD R7, R7, 0x1, R13 ;  /* 0x0000000107077824 */ /* 0x000fe400078e020d */
[----:B0-----:R-:W-:-:S04]  /*2c70*/  IMAD.WIDE.U32 R2, R0, 0x8, R2 ;  /* 0x0000000800027825 */ /* 0x001fc800078e0002 */
[----:B------:R-:W-:Y:S01]  /*2c80*/  IMAD R11, R7, UR4, RZ ;  /* 0x00000004070b7c24 */ /* 0x000fe2000f8e02ff */
[----:B------:R-:W-:Y:S03]  /*2c90*/  STG.E.64 desc[UR6][R2.64], R6 ;  /* 0x0000000602007986 */ /* 0x000fe6000c101b06 */
[C---:B------:R-:W-:Y:S02]  /*2ca0*/  IMAD R11, R6.reuse, UR5, R11 ;  /* 0x00000005060b7c24 */ /* 0x040fe4000f8e020b */
[----:B-1----:R-:W-:-:S04]  /*2cb0*/  IMAD.WIDE.U32 R8, R6, UR4, R8 ;  /* 0x0000000406087c25 */ /* 0x002fc8000f8e0008 */
[----:B------:R-:W-:Y:S02]  /*2cc0*/  IMAD.IADD R9, R9, 0x1, R11 ;  /* 0x0000000109097824 */ /* 0x000fe400078e020b */
[----:B--2---:R-:W-:-:S05]  /*2cd0*/  IMAD.WIDE.U32 R4, R0, 0x8, R4 ;  /* 0x0000000800047825 */ /* 0x004fca00078e0004 */
[----:B------:R-:W-:Y:S01]  /*2ce0*/  STG.E.64 desc[UR6][R4.64], R8 ;  /* 0x0000000804007986 */ /* 0x000fe2000c101b06 */
[----:B------:R-:W-:Y:S05]  /*2cf0*/  EXIT ;  /* 0x000000000000794d */ /* 0x000fea0003800000 */
.L_x_1:
[----:B------:R-:W-:-:S00]  /*2d00*/  BRA `(.L_x_1) ;  /* 0xfffffffc00fc7947 */ /* 0x000fc0000383ffff */
[----:B------:R-:W-:-:S00]  /*2d10*/  NOP ;  /* 0x0000000000007918 */ /* 0x000fc00000000000 */
        /* <DEDUP_REMOVED lines=14> */
.L_x_8:


//--------------------- .text._Z21kernel_vending_searchPmmji --------------------------
	.section	.text._Z21kernel_vending_searchPmmji,"ax",@progbits
	.align	128
        .global         _Z21kernel_vending_searchPmmji
        .type           _Z21kernel_vending_searchPmmji,@function
        .size           _Z21kernel_vending_searchPmmji,(.L_x_9 - _Z21kernel_vending_searchPmmji)
        .other          _Z21kernel_vending_searchPmmji,@"STO_CUDA_ENTRY STV_DEFAULT"
_Z21kernel_vending_searchPmmji:
.text._Z21kernel_vending_searchPmmji:
        /* <DEDUP_REMOVED lines=8> */
[----:B------:R-:W0:Y:S01]  /*0080*/  LDCU UR5, c[0x0][0x394] ;  /* 0x00007280ff0577ac */ /* 0x000e220008000800 */
[----:B------:R-:W1:Y:S01]  /*0090*/  LDC.64 R2, c[0x0][0x380] ;  /* 0x0000e000ff027b82 */ /* 0x000e620000000a00 */
[----:B------:R-:W-:Y:S01]  /*00a0*/  IMAD.MOV.U32 R5, RZ, RZ, RZ ;  /* 0x000000ffff057224 */ /* 0x000fe200078e00ff */
[----:B------:R-:W2:Y:S01]  /*00b0*/  LDCU.64 UR6, c[0x0][0x358] ;  /* 0x00006b00ff0677ac */ /* 0x000ea20008000a00 */
[----:B0-----:R-:W-:Y:S01]  /*00c0*/  UISETP.NE.AND UP0, UPT, UR5, URZ, UPT ;  /* 0x000000ff0500728c */ /* 0x001fe2000bf05270 */
[----:B-1----:R-:W-:-:S08]  /*00d0*/  IMAD.WIDE.U32 R2, R0, 0x8, R2 ;  /* 0x0000000800027825 */ /* 0x002fd000078e0002 */
[----:B--2---:R-:W-:Y:S05]  /*00e0*/  BRA.U !UP0, `(.L_x_2) ;  /* 0x00000005084c7547 */ /* 0x004fea000b800000 */
[----:B------:R0:W5:Y:S01]  /*00f0*/  LDG.E.64 R4, desc[UR6][R2.64] ;  /* 0x0000000602047981 */ /* 0x000162000c1e1b00 */
[----:B------:R-:W-:Y:S01]  /*0100*/  UISETP.GE.U32.AND UP1, UPT, UR5, 0x4, UPT ;  /* 0x000000040500788c */ /* 0x000fe2000bf26070 */
[----:B------:R-:W-:Y:S01]  /*0110*/  IMAD.MOV.U32 R8, RZ, RZ, -0x1 ;  /* 0xffffffffff087424 */ /* 0x000fe200078e00ff */
[----:B------:R-:W-:Y:S01]  /*0120*/  ULOP3.LUT UR4, UR5, 0x3, URZ, 0xc0, !UPT ;  /* 0x0000000305047892 */ /* 0x000fe2000f8ec0ff */
[----:B------:R-:W-:Y:S01]  /*0130*/  IMAD.MOV.U32 R6, RZ, RZ, -0x1 ;  /* 0xffffffffff067424 */ /* 0x000fe200078e00ff */
[----:B------:R-:W-:Y:S02]  /*0140*/  PRMT R7, RZ, 0x7610, R7 ;  /* 0x00007610ff077816 */ /* 0x000fe40000000007 */
[----:B------:R-:W-:-:S03]  /*0150*/  UISETP.NE.AND UP0, UPT, UR4, URZ, UPT ;  /* 0x000000ff0400728c */ /* 0x000fc6000bf05270 */
[----:B0-----:R-:W-:Y:S08]  /*0160*/  BRA.U !UP1, `(.L_x_3) ;  /* 0x0000000109dc7547 */ /* 0x001ff0000b800000 */
[----:B------:R-:W-:Y:S01]  /*0170*/  ULOP3.LUT UR5, UR5, 0xfffffffc, URZ, 0xc0, !UPT ;  /* 0xfffffffc05057892 */ /* 0x000fe2000f8ec0ff */
[----:B------:R-:W-:Y:S01]  /*0180*/  IMAD.MOV.U32 R8, RZ, RZ, -0x1 ;  /* 0xffffffffff087424 */ /* 0x000fe200078e00ff */
[----:B------:R-:W-:Y:S01]  /*0190*/  MOV R6, 0xffffffff ;  /* 0xffffffff00067802 */ /* 0x000fe20000000f00 */
[----:B------:R-:W0:Y:S01]  /*01a0*/  LDCU.64 UR8, c[0x0][0x388] ;  /* 0x00007100ff0877ac */ /* 0x000e220008000a00 */
[----:B------:R-:W-:Y:S01]  /*01b0*/  PRMT R7, RZ, 0x7610, R7 ;  /* 0x00007610ff077816 */ /* 0x000fe20000000007 */
[----:B------:R-:W-:-:S12]  /*01c0*/  UIADD3 UR5, UPT, UPT, -UR5, URZ, URZ ;  /* 0x000000ff05057290 */ /* 0x000fd8000fffe1ff */
.L_x_4:
[----:B------:R-:W-:Y:S02]  /*01d0*/  HFMA2 R13, -RZ, RZ, 11328, -32.375 ;  /* 0x7188d00cff0d7431 */ /* 0x000fe400000001ff */
[----:B------:R-:W-:Y:S01]  /*01e0*/  IMAD.MOV.U32 R10, RZ, RZ, 0x269ec3 ;  /* 0x00269ec3ff0a7424 */ /* 0x000fe200078e00ff */
[----:B------:R-:W-:Y:S01]  /*01f0*/  UIADD3 UR5, UPT, UPT, UR5, 0x4, URZ ;  /* 0x0000000405057890 */ /* 0x000fe2000fffe0ff */
[----:B------:R-:W-:Y:S02]  /*0200*/  IMAD.MOV.U32 R11, RZ, RZ, 0x0 ;  /* 0x00000000ff0b7424 */ /* 0x000fe400078e00ff */
[----:B-----5:R-:W-:Y:S01]  /*0210*/  IMAD R9, R5, 0x6c078965, RZ ;  /* 0x6c07896505097824 */ /* 0x020fe200078e02ff */
[----:B------:R-:W-:Y:S01]  /*0220*/  UISETP.NE.AND UP1, UPT, UR5, URZ, UPT ;  /* 0x000000ff0500728c */ /* 0x000fe2000bf25270 */
[----:B------:R-:W-:Y:S02]  /*0230*/  IMAD.MOV.U32 R12, RZ, RZ, 0x55ae9cb2 ;  /* 0x55ae9cb2ff0c7424 */ /* 0x000fe400078e00ff */
[----:B------:R-:W-:-:S04]  /*0240*/  IMAD.HI.U32 R10, R4, 0x6c078965, R10 ;  /* 0x6c078965040a7827 */ /* 0x000fc800078e000a */
[C---:B------:R-:W-:Y:S02]  /*0250*/  IMAD R9, R4.reuse, 0x5d588b65, R9 ;  /* 0x5d588b6504097824 */ /* 0x040fe400078e0209 */
[----:B------:R-:W-:-:S04]  /*0260*/  IMAD.HI.U32 R12, R4, 0x54341d9, R12 ;  /* 0x054341d9040c7827 */ /* 0x000fc800078e000c */
[C---:B------:R-:W-:Y:S02]  /*0270*/  IMAD R15, R5.reuse, 0x54341d9, RZ ;  /* 0x054341d9050f7824 */ /* 0x040fe400078e02ff */
[----:B------:R-:W-:Y:S01]  /*0280*/  IMAD.IADD R13, R10, 0x1, R9 ;  /* 0x000000010a0d7824 */ /* 0x000fe200078e0209 */
[----:B------:R-:W-:Y:S01]  /*0290*/  SHF.L.W.U32.HI R9, R8, 0x5, R6 ;  /* 0x0000000508097819 */ /* 0x000fe20000010e06 */
[----:B------:R-:W-:Y:S01]  /*02a0*/  IMAD.MOV.U32 R10, RZ, RZ, -0x5f3c4d03 ;  /* 0xa0c3b2fdff0a7424 */ /* 0x000fe200078e00ff */
[C---:B------:R-:W-:Y:S01]  /*02b0*/  SHF.L.W.U32.HI R8, R5.reuse, 0x5, R8 ;  /* 0x0000000505087819 */ /* 0x040fe20000010e08 */
[----:B------:R-:W-:Y:S02]  /*02c0*/  IMAD.MOV.U32 R11, RZ, RZ, 0xaf528d3 ;  /* 0x0af528d3ff0b7424 */ /* 0x000fe400078e00ff */
[----:B------:R-:W-:Y:S01]  /*02d0*/  IMAD R17, R5, 0x6ab51b9d, RZ ;  /* 0x6ab51b9d05117824 */ /* 0x000fe200078e02ff */
[----:B0-----:R-:W-:Y:S01]  /*02e0*/  LOP3.LUT P0, RZ, R8, UR8, RZ, 0xc0, !PT ;  /* 0x0000000808ff7c12 */ /* 0x001fe2000f80c0ff */
[C---:B------:R-:W-:Y:S01]  /*02f0*/  IMAD R15, R4.reuse, 0x722c73d8, R15 ;  /* 0x722c73d8040f7824 */ /* 0x040fe200078e020f */
[----:B------:R-:W-:Y:S01]  /*0300*/  SHF.L.W.U32.HI R6, R13, 0x5, R8 ;  /* 0x000000050d067819 */ /* 0x000fe20000010e08 */
[----:B------:R-:W-:Y:S01]  /*0310*/  IMAD.HI.U32 R10, R4, 0x6ab51b9d, R10 ;  /* 0x6ab51b9d040a7827 */ /* 0x000fe200078e000a */
[----:B------:R-:W-:-:S02]  /*0320*/  SHF.L.W.U32.HI R11, R8, 0x5, R9 ;  /* 0x00000005080b7819 */ /* 0x000fc40000010e09 */
[----:B------:R-:W-:Y:S01]  /*0330*/  IADD3 R13, PT, PT, R12, R15, RZ ;  /* 0x0000000f0c0d7210 */ /* 0x000fe20007ffe0ff */
[----:B------:R-:W-:Y:S01]  /*0340*/  IMAD R17, R4, 0x328aa146, R17 ;  /* 0x328aa14604117824 */ /* 0x000fe200078e0211 */
[----:B------:R-:W-:Y:S01]  /*0350*/  LOP3.LUT P0, RZ, R9, UR9, RZ, 0xc0, P0 ;  /* 0x0000000909ff7c12 */ /* 0x000fe2000800c0ff */
[----:B------:R-:W-:Y:S01]  /*0360*/  IMAD R5, R5, 0x285e9f1, RZ ;  /* 0x0285e9f105057824 */ /* 0x000fe200078e02ff */
[----:B------:R-:W-:Y:S01]  /*0370*/  LOP3.LUT P1, RZ, R6, UR8, RZ, 0xc0, !PT ;  /* 0x0000000806ff7c12 */ /* 0x000fe2000f82c0ff */
[----:B------:R-:W-:Y:S01]  /*0380*/  IMAD.IADD R9, R10, 0x1, R17 ;  /* 0x000000010a097824 */ /* 0x000fe200078e0211 */
[----:B------:R-:W-:Y:S02]  /*0390*/  SHF.L.W.U32.HI R12, R13, 0x5, R6 ;  /* 0x000000050d0c7819 */ /* 0x000fe40000010e06 */
[----:B------:R-:W-:Y:S02]  /*03a0*/  LOP3.LUT P1, RZ, R11, UR9, RZ, 0xc0, P1 ;  /* 0x000000090bff7c12 */ /* 0x000fe4000882c0ff */
[----:B------:R-:W-:Y:S01]  /*03b0*/  SHF.L.W.U32.HI R13, R6, 0x5, R11 ;  /* 0x00000005060d7819 */ /* 0x000fe20000010e0b */
[----:B------:R-:W-:Y:S01]  /*03c0*/  IMAD.MOV.U32 R11, RZ, RZ, 0xa8b4e34 ;  /* 0x0a8b4e34ff0b7424 */ /* 0x000fe200078e00ff */
[----:B------:R-:W-:-:S02]  /*03d0*/  SHF.L.W.U32.HI R8, R9, 0x5, R12 ;  /* 0x0000000509087819 */ /* 0x000fc40000010e0c */
[----:B------:R-:W-:Y:S02]  /*03e0*/  SEL R10, RZ, 0x1, P0 ;  /* 0x00000001ff0a7807 */ /* 0x000fe40000000000 */
[----:B------:R-:W-:Y:S02]  /*03f0*/  SEL R9, RZ, 0x1, P1 ;  /* 0x00000001ff097807 */ /* 0x000fe40000800000 */
[C---:B------:R-:W-:Y:S02]  /*0400*/  LOP3.LUT P0, RZ, R12.reuse, UR8, RZ, 0xc0, !PT ;  /* 0x000000080cff7c12 */ /* 0x040fe4000f80c0ff */
[----:B------:R-:W-:Y:S02]  /*0410*/  SHF.L.W.U32.HI R6, R12, 0x5, R13 ;  /* 0x000000050c067819 */ /* 0x000fe40000010e0d */
[----:B------:R-:W-:Y:S02]  /*0420*/  LOP3.LUT P1, RZ, R8, UR8, RZ, 0xc0, !PT ;  /* 0x0000000808ff7c12 */ /* 0x000fe4000f82c0ff */
[----:B------:R-:W-:Y:S01]  /*0430*/  LOP3.LUT R9, R9, R7, R10, 0xfe, !PT ;  /* 0x0000000709097212 */ /* 0x000fe200078efe0a */
[----:B------:R-:W-:Y:S01]  /*0440*/  IMAD.MOV.U32 R10, RZ, RZ, -0x36ef5e6c ;  /* 0xc910a194ff0a7424 */ /* 0x000fe200078e00ff */
[----:B------:R-:W-:Y:S01]  /*0450*/  LOP3.LUT P0, RZ, R13, UR9, RZ, 0xc0, P0 ;  /* 0x000000090dff7c12 */ /* 0x000fe2000800c0ff */
[----:B------:R-:W-:Y:S01]  /*0460*/  IMAD R13, R4, 0x355bc66e, R5 ;  /* 0x355bc66e040d7824 */ /* 0x000fe200078e0205 */
[----:B------:R-:W-:Y:S01]  /*0470*/  LOP3.LUT P1, RZ, R6, UR9, RZ, 0xc0, P1 ;  /* 0x0000000906ff7c12 */ /* 0x000fe2000882c0ff */
[----:B------:R-:W-:Y:S01]  /*0480*/  IMAD.WIDE.U32 R4, R4, 0x285e9f1, R10 ;  /* 0x0285e9f104047825 */ /* 0x000fe200078e000a */
[----:B------:R-:W-:-:S02]  /*0490*/  SEL R12, RZ, 0x1, P0 ;  /* 0x00000001ff0c7807 */ /* 0x000fc40000000000 */
[----:B------:R-:W-:Y:S02]  /*04a0*/  SEL R7, RZ, 0x1, P1 ;  /* 0x00000001ff077807 */ /* 0x000fe40000800000 */
[----:B------:R-:W-:Y:S02]  /*04b0*/  IADD3 R5, PT, PT, R5, R13, RZ ;  /* 0x0000000d05057210 */ /* 0x000fe40007ffe0ff */
[----:B------:R-:W-:Y:S01]  /*04c0*/  LOP3.LUT R7, R7, R9, R12, 0xfe, !PT ;  /* 0x0000000907077212 */ /* 0x000fe200078efe0c */
[----:B------:R-:W-:Y:S06]  /*04d0*/  BRA.U UP1, `(.L_x_4) ;  /* 0xfffffffd013c7547 */ /* 0x000fec000b83ffff */
.L_x_3:
[----:B------:R-:W-:Y:S05]  /*04e0*/  BRA.U !UP0, `(.L_x_5) ;  /* 0x0000000108487547 */ /* 0x000fea000b800000 */
[----:B------:R-:W0:Y:S01]  /*04f0*/  LDCU.64 UR8, c[0x0][0x388] ;  /* 0x00007100ff0877ac */ /* 0x000e220008000a00 */
[----:B------:R-:W-:-:S12]  /*0500*/  UIADD3 UR4, UPT, UPT, -UR4, URZ, URZ ;  /* 0x000000ff04047290 */ /* 0x000fd8000fffe1ff */
.L_x_6:
[C---:B-----5:R-:W-:Y:S01]  /*0510*/  SHF.L.W.U32.HI R10, R5.reuse, 0x5, R8 ;  /* 0x00000005050a7819 */ /* 0x060fe20000010e08 */
[----:B------:R-:W-:Y:S01]  /*0520*/  UIADD3 UR4, UPT, UPT, UR4, 0x1, URZ ;  /* 0x0000000104047890 */ /* 0x000fe2000fffe0ff */
[----:B------:R-:W-:Y:S01]  /*0530*/  SHF.L.W.U32.HI R6, R8, 0x5, R6 ;  /* 0x0000000508067819 */ /* 0x000fe20000010e06 */
[----:B------:R-:W-:Y:S01]  /*0540*/  IMAD R5, R5, 0x6c078965, RZ ;  /* 0x6c07896505057824 */ /* 0x000fe200078e02ff */
[----:B0-----:R-:W-:Y:S01]  /*0550*/  LOP3.LUT P0, RZ, R10, UR8, RZ, 0xc0, !PT ;  /* 0x000000080aff7c12 */ /* 0x001fe2000f80c0ff */
[----:B------:R-:W-:Y:S01]  /*0560*/  UISETP.NE.AND UP0, UPT, UR4, URZ, UPT ;  /* 0x000000ff0400728c */ /* 0x000fe2000bf05270 */
[----:B------:R-:W-:Y:S02]  /*0570*/  IMAD.MOV.U32 R8, RZ, RZ, 0x269ec3 ;  /* 0x00269ec3ff087424 */ /* 0x000fe400078e00ff */
[----:B------:R-:W-:Y:S01]  /*0580*/  IMAD.MOV.U32 R9, RZ, RZ, 0x0 ;  /* 0x00000000ff097424 */ /* 0x000fe200078e00ff */
[----:B------:R-:W-:Y:S01]  /*0590*/  LOP3.LUT P0, RZ, R6, UR9, RZ, 0xc0, P0 ;  /* 0x0000000906ff7c12 */ /* 0x000fe2000800c0ff */
[----:B------:R-:W-:-:S02]  /*05a0*/  IMAD R11, R4, 0x5d588b65, R5 ;  /* 0x5d588b65040b7824 */ /* 0x000fc400078e0205 */
[----:B------:R-:W-:Y:S01]  /*05b0*/  IMAD.WIDE.U32 R4, R4, 0x6c078965, R8 ;  /* 0x6c07896504047825 */ /* 0x000fe200078e0008 */
[----:B------:R-:W-:-:S03]  /*05c0*/  SEL R8, RZ, 0x1, P0 ;  /* 0x00000001ff087807 */ /* 0x000fc60000000000 */
[----:B------:R-:W-:Y:S01]  /*05d0*/  IMAD.IADD R5, R5, 0x1, R11 ;  /* 0x0000000105057824 */ /* 0x000fe200078e020b */
[----:B------:R-:W-:Y:S02]  /*05e0*/  LOP3.LUT R7, R7, R8, RZ, 0xfc, !PT ;  /* 0x0000000807077212 */ /* 0x000fe400078efcff */
[----:B------:R-:W-:Y:S01]  /*05f0*/  MOV R8, R10 ;  /* 0x0000000a00087202 */ /* 0x000fe20000000f00 */
[----:B------:R-:W-:Y:S06]  /*0600*/  BRA.U UP0, `(.L_x_6) ;  /* 0xfffffffd00c07547 */ /* 0x000fec000b83ffff */
.L_x_5:
[----:B-----5:R-:W-:-:S07]  /*0610*/  LOP3.LUT R5, R7, 0xff, RZ, 0xc0, !PT ;  /* 0x000000ff07057812 */ /* 0x020fce00078ec0ff */
.L_x_2:
[----:B------:R-:W-:Y:S02]  /*0620*/  IMAD R4, R0, R5, R5 ;  /* 0x0000000500047224 */ /* 0x000fe400078e0205 */
[----:B------:R-:W-:-:S05]  /*0630*/  IMAD.MOV.U32 R5, RZ, RZ, RZ ;  /* 0x000000ffff057224 */ /* 0x000fca00078e00ff */
[----:B------:R-:W-:Y:S01]  /*0640*/  STG.E.64 desc[UR6][R2.64], R4 ;  /* 0x0000000402007986 */ /* 0x000fe2000c101b06 */
[----:B------:R-:W-:Y:S05]  /*0650*/  EXIT ;  /* 0x000000000000794d */ /* 0x000fea0003800000 */
.L_x_7:
        /* <DEDUP_REMOVED lines=10> */
.L_x_9:


//--------------------- .nv.shared._Z24kernel_generate_initseedPjPmS0_jmmjjjjjjjj --------------------------
	.section	.nv.shared._Z24kernel_generate_initseedPjPmS0_jmmjjjjjjjj,"aw",@nobits
	.sectionflags	@""
	.align	4
.nv.shared._Z24kernel_generate_initseedPjPmS0_jmmjjjjjjjj:
	.zero		41984


//--------------------- .nv.shared.reserved.0     --------------------------
	.section	.nv.shared.reserved.0,"aw",@nobits
	.weak		__nv_reservedSMEM_offset_0_alias
	.size		__nv_reservedSMEM_offset_0_alias, 0, 64
	.other		__nv_reservedSMEM_offset_0_alias,@"STO_CUDA_RESERVED_SHARED STV_DEFAULT"
__nv_reservedSMEM_offset_0_alias:
	.zero		0
	.zero		64


//--------------------- .nv.constant0._Z24kernel_generate_initseedPjPmS0_jmmjjjjjjjj --------------------------
	.section	.nv.constant0._Z24kernel_generate_initseedPjPmS0_jmmjjjjjjjj,"a",@progbits
	.sectionflags	@""
	.align	4
.nv.constant0._Z24kernel_generate_initseedPjPmS0_jmmjjjjjjjj:
	.zero		976


//--------------------- .nv.constant0._Z21kernel_vending_searchPmmji --------------------------
	.section	.nv.constant0._Z21kernel_vending_searchPmmji,"a",@progbits
	.sectionflags	@""
	.align	4
.nv.constant0._Z21kernel_vending_searchPmmji:
	.zero		920


//--------------------- SYMBOLS --------------------------

	.type		.nv.reservedSmem.offset0,@object
	.size		.nv.reservedSmem.offset0,0x4
	.type		.nv.reservedSmem.cap,@object
	.size		.nv.reservedSmem.cap,0x4
